	.target	sm_90a

	.elftype	@"ET_EXEC"


//--------------------- .note.nv.tkinfo           --------------------------
	.section	.note.nv.tkinfo,"",@"SHT_NOTE"
	.sectionflags	@"SHF_NOTE_NV_TKINFO"
	.tkinfo
        /*0018*/ 	.word	0x00000002
        /*0030*/ 	.string	""
        /*0030*/ 	.string	"ptxas"
        /*0030*/ 	.string	"Cuda compilation tools, release 13.0, V13.0.88"
        /*0030*/ 	.string	"Build cuda_13.0.r13.0/compiler.36424714_0"
        /*0030*/ 	.string	"-v  -suppress-debug-info  -lineinfo  -arch sm_90a "



//--------------------- .note.nv.cuinfo           --------------------------
	.section	.note.nv.cuinfo,"",@"SHT_NOTE"
	.sectionflags	@"SHF_NOTE_NV_CUINFO"
        /*0018*/ 	.short	0x0002
        /*001a*/ 	.short	0x005a
        /*001c*/ 	.short	0x0082
	.zero		2


//--------------------- .nv.info                  --------------------------
	.section	.nv.info,"",@"SHT_CUDA_INFO"
	.align	4


	//----- nvinfo : EIATTR_REGCOUNT
	.align		4
        /*0000*/ 	.byte	0x04, 0x2f
        /*0002*/ 	.short	(.L_1 - .L_0)
	.align		4
.L_0:
        /*0004*/ 	.word	index@(matmul_kernel)
        /*0008*/ 	.word	0x000000a6


	//----- nvinfo : EIATTR_FRAME_SIZE
	.align		4
.L_1:
        /*000c*/ 	.byte	0x04, 0x11
        /*000e*/ 	.short	(.L_3 - .L_2)
	.align		4
.L_2:
        /*0010*/ 	.word	index@(matmul_kernel)
        /*0014*/ 	.word	0x00000000


	//----- nvinfo : EIATTR_MIN_STACK_SIZE
	.align		4
.L_3:
        /*0018*/ 	.byte	0x04, 0x12
        /*001a*/ 	.short	(.L_5 - .L_4)
	.align		4
.L_4:
        /*001c*/ 	.word	index@(matmul_kernel)
        /*0020*/ 	.word	0x00000000
.L_5:


//--------------------- .nv.compat                --------------------------
	.section	.nv.compat,"",@"SHT_CUDA_COMPAT_INFO"
	.align	4
        /*0000*/ 	.byte	0x02, 0x09, 0x01, 0x00, 0x02, 0x02, 0x01, 0x00, 0x02, 0x05, 0x05, 0x00, 0x03, 0x07, 0x01, 0x01
        /*0010*/ 	.byte	0x02, 0x03, 0x00, 0x00, 0x02, 0x06, 0x01, 0x00, 0x04, 0x0b, 0x08, 0x00, 0x00, 0x00, 0x00, 0x00
        /*0020*/ 	.byte	0x00, 0x00, 0x00, 0x00


//--------------------- .nv.info.matmul_kernel    --------------------------
	.section	.nv.info.matmul_kernel,"",@"SHT_CUDA_INFO"
	.sectionflags	@""
	.align	4


	//----- nvinfo : EIATTR_CUDA_API_VERSION
	.align		4
        /*0000*/ 	.byte	0x04, 0x37
        /*0002*/ 	.short	(.L_7 - .L_6)
.L_6:
        /*0004*/ 	.word	0x00000082


	//----- nvinfo : EIATTR_KPARAM_INFO
	.align		4
.L_7:
        /*0008*/ 	.byte	0x04, 0x17
        /*000a*/ 	.short	(.L_9 - .L_8)
.L_8:
        /*000c*/ 	.word	0x00000000
        /*0010*/ 	.short	0x000d
        /*0012*/ 	.short	0x0048
        /*0014*/ 	.byte	0x00, 0xf4, 0x21, 0x00


	//----- nvinfo : EIATTR_KPARAM_INFO
	.align		4
.L_9:
        /*0018*/ 	.byte	0x04, 0x17
        /*001a*/ 	.short	(.L_11 - .L_10)
.L_10:
        /*001c*/ 	.word	0x00000000
        /*0020*/ 	.short	0x000c
        /*0022*/ 	.short	0x0040
        /*0024*/ 	.byte	0x00, 0xf4, 0x21, 0x00


	//----- nvinfo : EIATTR_KPARAM_INFO
	.align		4
.L_11:
        /*0028*/ 	.byte	0x04, 0x17
        /*002a*/ 	.short	(.L_13 - .L_12)
.L_12:
        /*002c*/ 	.word	0x00000000
        /*0030*/ 	.short	0x000b
        /*0032*/ 	.short	0x0038
        /*0034*/ 	.byte	0x00, 0xf0, 0x11, 0x00


	//----- nvinfo : EIATTR_KPARAM_INFO
	.align		4
.L_13:
        /*0038*/ 	.byte	0x04, 0x17
        /*003a*/ 	.short	(.L_15 - .L_14)
.L_14:
        /*003c*/ 	.word	0x00000000
        /*0040*/ 	.short	0x000a
        /*0042*/ 	.short	0x0034
        /*0044*/ 	.byte	0x00, 0xf0, 0x11, 0x00


	//----- nvinfo : EIATTR_KPARAM_INFO
	.align		4
.L_15:
        /*0048*/ 	.byte	0x04, 0x17
        /*004a*/ 	.short	(.L_17 - .L_16)
.L_16:
        /*004c*/ 	.word	0x00000000
        /*0050*/ 	.short	0x0009
        /*0052*/ 	.short	0x0030
        /*0054*/ 	.byte	0x00, 0xf0, 0x11, 0x00


	//----- nvinfo : EIATTR_KPARAM_INFO
	.align		4
.L_17:
        /*0058*/ 	.byte	0x04, 0x17
        /*005a*/ 	.short	(.L_19 - .L_18)
.L_18:
        /*005c*/ 	.word	0x00000000
        /*0060*/ 	.short	0x0008
        /*0062*/ 	.short	0x002c
        /*0064*/ 	.byte	0x00, 0xf0, 0x11, 0x00


	//----- nvinfo : EIATTR_KPARAM_INFO
	.align		4
.L_19:
        /*0068*/ 	.byte	0x04, 0x17
        /*006a*/ 	.short	(.L_21 - .L_20)
.L_20:
        /*006c*/ 	.word	0x00000000
        /*0070*/ 	.short	0x0007
        /*0072*/ 	.short	0x0028
        /*0074*/ 	.byte	0x00, 0xf0, 0x11, 0x00


	//----- nvinfo : EIATTR_KPARAM_INFO
	.align		4
.L_21:
        /*0078*/ 	.byte	0x04, 0x17
        /*007a*/ 	.short	(.L_23 - .L_22)
.L_22:
        /*007c*/ 	.word	0x00000000
        /*0080*/ 	.short	0x0006
        /*0082*/ 	.short	0x0024
        /*0084*/ 	.byte	0x00, 0xf0, 0x11, 0x00


	//----- nvinfo : EIATTR_KPARAM_INFO
	.align		4
.L_23:
        /*0088*/ 	.byte	0x04, 0x17
        /*008a*/ 	.short	(.L_25 - .L_24)
.L_24:
        /*008c*/ 	.word	0x00000000
        /*0090*/ 	.short	0x0005
        /*0092*/ 	.short	0x0020
        /*0094*/ 	.byte	0x00, 0xf0, 0x11, 0x00


	//----- nvinfo : EIATTR_KPARAM_INFO
	.align		4
.L_25:
        /*0098*/ 	.byte	0x04, 0x17
        /*009a*/ 	.short	(.L_27 - .L_26)
.L_26:
        /*009c*/ 	.word	0x00000000
        /*00a0*/ 	.short	0x0004
        /*00a2*/ 	.short	0x001c
        /*00a4*/ 	.byte	0x00, 0xf0, 0x11, 0x00


	//----- nvinfo : EIATTR_KPARAM_INFO
	.align		4
.L_27:
        /*00a8*/ 	.byte	0x04, 0x17
        /*00aa*/ 	.short	(.L_29 - .L_28)
.L_28:
        /*00ac*/ 	.word	0x00000000
        /*00b0*/ 	.short	0x0003
        /*00b2*/ 	.short	0x0018
        /*00b4*/ 	.byte	0x00, 0xf0, 0x11, 0x00


	//----- nvinfo : EIATTR_KPARAM_INFO
	.align		4
.L_29:
        /*00b8*/ 	.byte	0x04, 0x17
        /*00ba*/ 	.short	(.L_31 - .L_30)
.L_30:
        /*00bc*/ 	.word	0x00000000
        /*00c0*/ 	.short	0x0002
        /*00c2*/ 	.short	0x0010
        /*00c4*/ 	.byte	0x00, 0xf4, 0x21, 0x00


	//----- nvinfo : EIATTR_KPARAM_INFO
	.align		4
.L_31:
        /*00c8*/ 	.byte	0x04, 0x17
        /*00ca*/ 	.short	(.L_33 - .L_32)
.L_32:
        /*00cc*/ 	.word	0x00000000
        /*00d0*/ 	.short	0x0001
        /*00d2*/ 	.short	0x0008
        /*00d4*/ 	.byte	0x00, 0xf4, 0x21, 0x00


	//----- nvinfo : EIATTR_KPARAM_INFO
	.align		4
.L_33:
        /*00d8*/ 	.byte	0x04, 0x17
        /*00da*/ 	.short	(.L_35 - .L_34)
.L_34:
        /*00dc*/ 	.word	0x00000000
        /*00e0*/ 	.short	0x0000
        /*00e2*/ 	.short	0x0000
        /*00e4*/ 	.byte	0x00, 0xf4, 0x21, 0x00


	//----- nvinfo : EIATTR_SPARSE_MMA_MASK
	.align		4
.L_35:
        /*00e8*/ 	.byte	0x03, 0x50
        /*00ea*/ 	.short	0x0000


	//----- nvinfo : EIATTR_MAXREG_COUNT
	.align		4
        /*00ec*/ 	.byte	0x03, 0x1b
        /*00ee*/ 	.short	0x00ff


	//----- nvinfo : EIATTR_NUM_BARRIERS
	.align		4
        /*00f0*/ 	.byte	0x02, 0x4c
        /*00f2*/ 	.byte	0x01
	.zero		1


	//----- nvinfo : EIATTR_MERCURY_ISA_VERSION
	.align		4
        /*00f4*/ 	.byte	0x03, 0x5f
        /*00f6*/ 	.short	0x0101


	//----- nvinfo : EIATTR_EXIT_INSTR_OFFSETS
	.align		4
        /*00f8*/ 	.byte	0x04, 0x1c
        /*00fa*/ 	.short	(.L_37 - .L_36)


	//   ....[0]....
.L_36:
        /*00fc*/ 	.word	0x000053f0


	//   ....[1]....
        /*0100*/ 	.word	0x00005420


	//----- nvinfo : EIATTR_REQNTID
	.align		4
.L_37:
        /*0104*/ 	.byte	0x04, 0x10
        /*0106*/ 	.short	(.L_39 - .L_38)
.L_38:
        /*0108*/ 	.word	0x00000040
        /*010c*/ 	.word	0x00000001
        /*0110*/ 	.word	0x00000001


	//----- nvinfo : EIATTR_CBANK_PARAM_SIZE
	.align		4
.L_39:
        /*0114*/ 	.byte	0x03, 0x19
        /*0116*/ 	.short	0x0050


	//----- nvinfo : EIATTR_PARAM_CBANK
	.align		4
        /*0118*/ 	.byte	0x04, 0x0a
        /*011a*/ 	.short	(.L_41 - .L_40)
	.align		4
.L_40:
        /*011c*/ 	.word	index@(.nv.constant0.matmul_kernel)
        /*0120*/ 	.short	0x0210
        /*0122*/ 	.short	0x0050


	//----- nvinfo : EIATTR_SW_WAR
	.align		4
.L_41:
        /*0124*/ 	.byte	0x04, 0x36
        /*0126*/ 	.short	(.L_43 - .L_42)
.L_42:
        /*0128*/ 	.word	0x00000008
.L_43:


//--------------------- .nv.callgraph             --------------------------
	.section	.nv.callgraph,"",@"SHT_CUDA_CALLGRAPH"
	.align	4
	.sectionentsize	8
	.align		4
        /*0000*/ 	.word	0x00000000
	.align		4
        /*0004*/ 	.word	0xffffffff
	.align		4
        /*0008*/ 	.word	0x00000000
	.align		4
        /*000c*/ 	.word	0xfffffffe
	.align		4
        /*0010*/ 	.word	0x00000000
	.align		4
        /*0014*/ 	.word	0xfffffffd
	.align		4
        /*0018*/ 	.word	0x00000000
	.align		4
        /*001c*/ 	.word	0xfffffffc


//--------------------- .text.matmul_kernel       --------------------------
	.section	.text.matmul_kernel,"ax",@progbits
	.align	128
        .global         matmul_kernel
        .type           matmul_kernel,@function
        .size           matmul_kernel,(.L_x_4 - matmul_kernel)
        .other          matmul_kernel,@"STO_CUDA_ENTRY STV_DEFAULT"
matmul_kernel:
.text.matmul_kernel:
[----:B------:R-:W-:Y:S08]  /*0000*/  LDC R1, c[0x0][0x28] ;  /* 0x00000a00ff017b82 */ /* 0x000ff00000000800 */
[----:B------:R-:W0:Y:S01]  /*0010*/  LDC.64 R20, c[0x0][0x228] ;  /* 0x00008a00ff147b82 */ /* 0x000e220000000a00 */
[----:B------:R-:W1:Y:S01]  /*0020*/  S2R R5, SR_CTAID.X ;  /* 0x0000000000057919 */ /* 0x000e620000002500 */
[----:B------:R-:W-:Y:S01]  /*0030*/  UMOV UR4, 0x400 ;  /* 0x0000040000047882 */ /* 0x000fe20000000000 */
[----:B------:R-:W-:Y:S01]  /*0040*/  ULDC.64 UR6, c[0x0][0x208] ;  /* 0x0000820000067ab9 */ /* 0x000fe20000000a00 */
[----:B------:R-:W2:Y:S04]  /*0050*/  S2R R162, SR_TID.X ;  /* 0x0000000000a27919 */ /* 0x000ea80000002100 */
[----:B------:R-:W3:Y:S01]  /*0060*/  S2UR UR5, SR_CgaCtaId ;  /* 0x00000000000579c3 */ /* 0x000ee20000008800 */
[----:B0-----:R-:W-:-:S05]  /*0070*/  VIADD R0, R21, 0x1f ;  /* 0x0000001f15007836 */ /* 0x001fca0000000000 */
[----:B------:R-:W-:Y:S01]  /*0080*/  SHF.R.S32.HI R3, RZ, 0x1f, R0 ;  /* 0x0000001fff037819 */ /* 0x000fe20000011400 */
[----:B---3--:R-:W-:-:S03]  /*0090*/  ULEA UR4, UR5, UR4, 0x18 ;  /* 0x0000000405047291 */ /* 0x008fc6000f8ec03f */
[----:B------:R-:W-:Y:S02]  /*00a0*/  LEA.HI R3, R3, R0, RZ, 0x5 ;  /* 0x0000000003037211 */ /* 0x000fe400078f28ff */
[----:B-1----:R-:W-:Y:S01]  /*00b0*/  IABS R8, R5 ;  /* 0x0000000500087213 */ /* 0x002fe20000000000 */
[----:B------:R-:W-:Y:S01]  /*00c0*/  ULDC UR5, c[0x0][0x230] ;  /* 0x00008c0000057ab9 */ /* 0x000fe20000000800 */
[----:B------:R-:W-:Y:S02]  /*00d0*/  SHF.R.S32.HI R3, RZ, 0x5, R3 ;  /* 0x00000005ff037819 */ /* 0x000fe40000011403 */
[----:B--2---:R-:W-:Y:S02]  /*00e0*/  SHF.R.U32.HI R158, RZ, 0x5, R162 ;  /* 0x00000005ff9e7819 */ /* 0x004fe400000116a2 */
[----:B------:R-:W-:Y:S01]  /*00f0*/  LOP3.LUT R159, R162, 0x1f, RZ, 0xc0, !PT ;  /* 0x0000001fa29f7812 */ /* 0x000fe200078ec0ff */
[----:B------:R-:W-:Y:S01]  /*0100*/  IMAD.SHL.U32 R4, R3, 0x8, RZ ;  /* 0x0000000803047824 */ /* 0x000fe200078e00ff */
[----:B------:R-:W-:-:S02]  /*0110*/  SGXT.U32 R158, R158, 0x1 ;  /* 0x000000019e9e781a */ /* 0x000fc40000000000 */
[----:B------:R-:W-:Y:S02]  /*0120*/  LOP3.LUT R160, R162, 0x20, RZ, 0xc0, !PT ;  /* 0x00000020a2a07812 */ /* 0x000fe400078ec0ff */
[-C--:B------:R-:W-:Y:S02]  /*0130*/  IABS R7, R4.reuse ;  /* 0x0000000400077213 */ /* 0x080fe40000000000 */
[----:B------:R-:W-:Y:S02]  /*0140*/  IABS R10, R4 ;  /* 0x00000004000a7213 */ /* 0x000fe40000000000 */
[----:B------:R-:W0:Y:S01]  /*0150*/  I2F.RP R0, R7 ;  /* 0x0000000700007306 */ /* 0x000e220000209400 */
[C---:B------:R-:W-:Y:S02]  /*0160*/  LOP3.LUT R127, R158.reuse, 0x2, RZ, 0xfc, !PT ;  /* 0x000000029e7f7812 */ /* 0x040fe400078efcff */
[C---:B------:R-:W-:Y:S02]  /*0170*/  LOP3.LUT R128, R158.reuse, 0x4, RZ, 0xfc, !PT ;  /* 0x000000049e807812 */ /* 0x040fe400078efcff */
[----:B------:R-:W-:-:S02]  /*0180*/  LOP3.LUT R129, R158, 0x6, RZ, 0xfc, !PT ;  /* 0x000000069e817812 */ /* 0x000fc400078efcff */
[C---:B------:R-:W-:Y:S02]  /*0190*/  LOP3.LUT R130, R158.reuse, 0x8, RZ, 0xfc, !PT ;  /* 0x000000089e827812 */ /* 0x040fe400078efcff */
[C---:B------:R-:W-:Y:S02]  /*01a0*/  LOP3.LUT R131, R158.reuse, 0xa, RZ, 0xfc, !PT ;  /* 0x0000000a9e837812 */ /* 0x040fe400078efcff */
[C---:B------:R-:W-:Y:S02]  /*01b0*/  LOP3.LUT R132, R158.reuse, 0xc, RZ, 0xfc, !PT ;  /* 0x0000000c9e847812 */ /* 0x040fe400078efcff */
[C---:B------:R-:W-:Y:S01]  /*01c0*/  LOP3.LUT R133, R158.reuse, 0xe, RZ, 0xfc, !PT ;  /* 0x0000000e9e857812 */ /* 0x040fe200078efcff */
[----:B0-----:R-:W0:Y:S01]  /*01d0*/  MUFU.RCP R0, R0 ;  /* 0x0000000000007308 */ /* 0x001e220000001000 */
[C---:B------:R-:W-:Y:S02]  /*01e0*/  LOP3.LUT R134, R158.reuse, 0x10, RZ, 0xfc, !PT ;  /* 0x000000109e867812 */ /* 0x040fe400078efcff */
[----:B------:R-:W-:-:S02]  /*01f0*/  LOP3.LUT R135, R158, 0x12, RZ, 0xfc, !PT ;  /* 0x000000129e877812 */ /* 0x000fc400078efcff */
[C---:B------:R-:W-:Y:S02]  /*0200*/  LOP3.LUT R136, R158.reuse, 0x14, RZ, 0xfc, !PT ;  /* 0x000000149e887812 */ /* 0x040fe400078efcff */
[C---:B------:R-:W-:Y:S02]  /*0210*/  LOP3.LUT R137, R158.reuse, 0x16, RZ, 0xfc, !PT ;  /* 0x000000169e897812 */ /* 0x040fe400078efcff */
[C---:B------:R-:W-:Y:S02]  /*0220*/  LOP3.LUT R138, R158.reuse, 0x18, RZ, 0xfc, !PT ;  /* 0x000000189e8a7812 */ /* 0x040fe400078efcff */
[C---:B------:R-:W-:Y:S02]  /*0230*/  LOP3.LUT R139, R158.reuse, 0x1a, RZ, 0xfc, !PT ;  /* 0x0000001a9e8b7812 */ /* 0x040fe400078efcff */
[C---:B------:R-:W-:Y:S02]  /*0240*/  LOP3.LUT R140, R158.reuse, 0x1c, RZ, 0xfc, !PT ;  /* 0x0000001c9e8c7812 */ /* 0x040fe400078efcff */
[----:B------:R-:W-:Y:S01]  /*0250*/  LOP3.LUT R141, R158, 0x1e, RZ, 0xfc, !PT ;  /* 0x0000001e9e8d7812 */ /* 0x000fe200078efcff */
[----:B0-----:R-:W-:-:S02]  /*0260*/  VIADD R2, R0, 0xffffffe ;  /* 0x0ffffffe00027836 */ /* 0x001fc40000000000 */
[----:B------:R-:W-:Y:S02]  /*0270*/  IMAD.MOV R0, RZ, RZ, -R10 ;  /* 0x000000ffff007224 */ /* 0x000fe400078e0a0a */
[----:B------:R0:W1:Y:S02]  /*0280*/  F2I.FTZ.U32.TRUNC.NTZ R3, R2 ;  /* 0x0000000200037305 */ /* 0x000064000021f000 */
[----:B0-----:R-:W-:Y:S02]  /*0290*/  IMAD.MOV.U32 R2, RZ, RZ, RZ ;  /* 0x000000ffff027224 */ /* 0x001fe400078e00ff */
[----:B-1----:R-:W-:-:S04]  /*02a0*/  IMAD.MOV R6, RZ, RZ, -R3 ;  /* 0x000000ffff067224 */ /* 0x002fc800078e0a03 */
[----:B------:R-:W-:Y:S02]  /*02b0*/  IMAD R9, R6, R7, RZ ;  /* 0x0000000706097224 */ /* 0x000fe400078e02ff */
[----:B------:R-:W-:Y:S02]  /*02c0*/  IMAD.MOV.U32 R6, RZ, RZ, R8 ;  /* 0x000000ffff067224 */ /* 0x000fe400078e0008 */
[----:B------:R-:W-:-:S06]  /*02d0*/  IMAD.HI.U32 R3, R3, R9, R2 ;  /* 0x0000000903037227 */ /* 0x000fcc00078e0002 */
[----:B------:R-:W-:-:S04]  /*02e0*/  IMAD.HI.U32 R3, R3, R6, RZ ;  /* 0x0000000603037227 */ /* 0x000fc800078e00ff */
[----:B------:R-:W-:-:S05]  /*02f0*/  IMAD R0, R3, R0, R6 ;  /* 0x0000000003007224 */ /* 0x000fca00078e0206 */
[----:B------:R-:W-:-:S13]  /*0300*/  ISETP.GT.U32.AND P1, PT, R7, R0, PT ;  /* 0x000000000700720c */ /* 0x000fda0003f24070 */
[----:B------:R-:W-:Y:S02]  /*0310*/  @!P1 IMAD.IADD R0, R0, 0x1, -R7 ;  /* 0x0000000100009824 */ /* 0x000fe400078e0a07 */
[----:B------:R-:W-:Y:S01]  /*0320*/  @!P1 VIADD R3, R3, 0x1 ;  /* 0x0000000103039836 */ /* 0x000fe20000000000 */
[----:B------:R-:W-:Y:S02]  /*0330*/  ISETP.NE.AND P1, PT, R4, RZ, PT ;  /* 0x000000ff0400720c */ /* 0x000fe40003f25270 */
[----:B------:R-:W-:Y:S02]  /*0340*/  ISETP.GE.U32.AND P0, PT, R0, R7, PT ;  /* 0x000000070000720c */ /* 0x000fe40003f06070 */
[----:B------:R-:W-:-:S04]  /*0350*/  LOP3.LUT R0, R5, R4, RZ, 0x3c, !PT ;  /* 0x0000000405007212 */ /* 0x000fc800078e3cff */
[----:B------:R-:W-:Y:S01]  /*0360*/  ISETP.GE.AND P2, PT, R0, RZ, PT ;  /* 0x000000ff0000720c */ /* 0x000fe20003f46270 */
[----:B------:R-:W-:-:S06]  /*0370*/  VIADD R0, R20, 0x1f ;  /* 0x0000001f14007836 */ /* 0x000fcc0000000000 */
[----:B------:R-:W-:-:S04]  /*0380*/  @P0 VIADD R3, R3, 0x1 ;  /* 0x0000000103030836 */ /* 0x000fc80000000000 */
[----:B------:R-:W-:Y:S01]  /*0390*/  IMAD.MOV.U32 R2, RZ, RZ, R3 ;  /* 0x000000ffff027224 */ /* 0x000fe200078e0003 */
[----:B------:R-:W-:-:S03]  /*03a0*/  SHF.R.S32.HI R3, RZ, 0x1f, R0 ;  /* 0x0000001fff037819 */ /* 0x000fc60000011400 */
[----:B------:R-:W-:Y:S01]  /*03b0*/  @!P2 IMAD.MOV R2, RZ, RZ, -R2 ;  /* 0x000000ffff02a224 */ /* 0x000fe200078e0a02 */
[----:B------:R-:W-:Y:S02]  /*03c0*/  @!P1 LOP3.LUT R2, RZ, R4, RZ, 0x33, !PT ;  /* 0x00000004ff029212 */ /* 0x000fe400078e33ff */
[----:B------:R-:W-:-:S03]  /*03d0*/  LEA.HI R3, R3, R0, RZ, 0x5 ;  /* 0x0000000003037211 */ /* 0x000fc600078f28ff */
[----:B------:R-:W-:Y:S02]  /*03e0*/  IMAD.SHL.U32 R6, R2, 0x8, RZ ;  /* 0x0000000802067824 */ /* 0x000fe400078e00ff */
[----:B------:R-:W-:-:S03]  /*03f0*/  IMAD.MOV R2, RZ, RZ, -R2 ;  /* 0x000000ffff027224 */ /* 0x000fc600078e0a02 */
[----:B------:R-:W-:Y:S01]  /*0400*/  LEA.HI.SX32 R3, R3, -R6, 0x1b ;  /* 0x8000000603037211 */ /* 0x000fe200078fdaff */
[----:B------:R-:W-:-:S03]  /*0410*/  IMAD R4, R4, R2, R5 ;  /* 0x0000000204047224 */ /* 0x000fc600078e0205 */
[----:B------:R-:W-:Y:S02]  /*0420*/  VIMNMX R11, R3, 0x8, PT ;  /* 0x00000008030b7848 */ /* 0x000fe40003fe0100 */
[----:B------:R-:W-:Y:S02]  /*0430*/  IABS R9, R4 ;  /* 0x0000000400097213 */ /* 0x000fe40000000000 */
[----:B------:R-:W-:-:S04]  /*0440*/  IABS R7, R11 ;  /* 0x0000000b00077213 */ /* 0x000fc80000000000 */
[----:B------:R-:W0:Y:S08]  /*0450*/  I2F.RP R0, R7 ;  /* 0x0000000700007306 */ /* 0x000e300000209400 */
[----:B0-----:R-:W0:Y:S02]  /*0460*/  MUFU.RCP R0, R0 ;  /* 0x0000000000007308 */ /* 0x001e240000001000 */
[----:B0-----:R-:W-:-:S06]  /*0470*/  VIADD R3, R0, 0xffffffe ;  /* 0x0ffffffe00037836 */ /* 0x001fcc0000000000 */
[----:B------:R-:W0:Y:S02]  /*0480*/  F2I.FTZ.U32.TRUNC.NTZ R3, R3 ;  /* 0x0000000300037305 */ /* 0x000e24000021f000 */
[----:B0-----:R-:W-:-:S04]  /*0490*/  IMAD.MOV R8, RZ, RZ, -R3 ;  /* 0x000000ffff087224 */ /* 0x001fc800078e0a03 */
[----:B------:R-:W-:Y:S01]  /*04a0*/  IMAD.MOV.U32 R2, RZ, RZ, R8 ;  /* 0x000000ffff027224 */ /* 0x000fe200078e0008 */
[----:B------:R-:W-:-:S03]  /*04b0*/  IABS R8, R11 ;  /* 0x0000000b00087213 */ /* 0x000fc60000000000 */
[----:B------:R-:W-:Y:S02]  /*04c0*/  IMAD R5, R2, R7, RZ ;  /* 0x0000000702057224 */ /* 0x000fe400078e02ff */
[----:B------:R-:W-:Y:S02]  /*04d0*/  IMAD.MOV.U32 R2, RZ, RZ, RZ ;  /* 0x000000ffff027224 */ /* 0x000fe400078e00ff */
[----:B------:R-:W-:Y:S02]  /*04e0*/  IMAD.MOV R0, RZ, RZ, -R8 ;  /* 0x000000ffff007224 */ /* 0x000fe400078e0a08 */
[----:B------:R-:W-:Y:S02]  /*04f0*/  IMAD.HI.U32 R2, R3, R5, R2 ;  /* 0x0000000503027227 */ /* 0x000fe400078e0002 */
[----:B------:R-:W0:Y:S04]  /*0500*/  LDC R3, c[0x0][0x230] ;  /* 0x00008c00ff037b82 */ /* 0x000e280000000800 */
[----:B------:R-:W-:-:S04]  /*0510*/  IMAD.HI.U32 R2, R2, R9, RZ ;  /* 0x0000000902027227 */ /* 0x000fc800078e00ff */
[----:B------:R-:W-:-:S05]  /*0520*/  IMAD R0, R2, R0, R9 ;  /* 0x0000000002007224 */ /* 0x000fca00078e0209 */
[----:B------:R-:W-:Y:S01]  /*0530*/  ISETP.GT.U32.AND P1, PT, R7, R0, PT ;  /* 0x000000000700720c */ /* 0x000fe20003f24070 */
[----:B0-----:R-:W-:-:S12]  /*0540*/  VIADD R3, R3, 0x3f ;  /* 0x0000003f03037836 */ /* 0x001fd80000000000 */
[----:B------:R-:W-:Y:S02]  /*0550*/  @!P1 IMAD.IADD R0, R0, 0x1, -R7 ;  /* 0x0000000100009824 */ /* 0x000fe400078e0a07 */
[----:B------:R-:W-:Y:S01]  /*0560*/  @!P1 VIADD R2, R2, 0x1 ;  /* 0x0000000102029836 */ /* 0x000fe20000000000 */
[----:B------:R-:W-:Y:S02]  /*0570*/  ISETP.NE.AND P1, PT, R11, RZ, PT ;  /* 0x000000ff0b00720c */ /* 0x000fe40003f25270 */
[----:B------:R-:W-:Y:S02]  /*0580*/  ISETP.GE.U32.AND P0, PT, R0, R7, PT ;  /* 0x000000070000720c */ /* 0x000fe40003f06070 */
[----:B------:R-:W-:-:S04]  /*0590*/  LOP3.LUT R0, R4, R11, RZ, 0x3c, !PT ;  /* 0x0000000b04007212 */ /* 0x000fc800078e3cff */
[----:B------:R-:W-:-:S07]  /*05a0*/  ISETP.GE.AND P2, PT, R0, RZ, PT ;  /* 0x000000ff0000720c */ /* 0x000fce0003f46270 */
[----:B------:R-:W-:Y:S01]  /*05b0*/  @P0 VIADD R2, R2, 0x1 ;  /* 0x0000000102020836 */ /* 0x000fe20000000000 */
[----:B------:R-:W-:-:S05]  /*05c0*/  ISETP.GT.AND P0, PT, R3, 0x3f, PT ;  /* 0x0000003f0300780c */ /* 0x000fca0003f04270 */
[----:B------:R-:W-:Y:S01]  /*05d0*/  @!P2 IMAD.MOV R2, RZ, RZ, -R2 ;  /* 0x000000ffff02a224 */ /* 0x000fe200078e0a02 */
[----:B------:R-:W-:-:S05]  /*05e0*/  @!P1 LOP3.LUT R2, RZ, R11, RZ, 0x33, !PT ;  /* 0x0000000bff029212 */ /* 0x000fca00078e33ff */
[----:B------:R-:W-:Y:S02]  /*05f0*/  IMAD.MOV R0, RZ, RZ, -R2 ;  /* 0x000000ffff007224 */ /* 0x000fe400078e0a02 */
[----:B------:R-:W-:Y:S02]  /*0600*/  IMAD.SHL.U32 R2, R2, 0x20, RZ ;  /* 0x0000002002027824 */ /* 0x000fe400078e00ff */
[----:B------:R-:W-:-:S04]  /*0610*/  IMAD R0, R11, R0, R4 ;  /* 0x000000000b007224 */ /* 0x000fc800078e0204 */
[----:B------:R-:W-:-:S04]  /*0620*/  IMAD.IADD R0, R6, 0x1, R0 ;  /* 0x0000000106007824 */ /* 0x000fc800078e0200 */
[----:B------:R-:W-:Y:S01]  /*0630*/  IMAD R159, R0, 0x20, R159 ;  /* 0x00000020009f7824 */ /* 0x000fe200078e029f */
[----:B------:R-:W-:Y:S01]  /*0640*/  LOP3.LUT R0, R162, 0x3f, RZ, 0xc0, !PT ;  /* 0x0000003fa2007812 */ /* 0x000fe200078ec0ff */
[----:B------:R-:W-:Y:S06]  /*0650*/  @P0 BRA `(.L_x_0) ;  /* 0x00000000001c0947 */ /* 0x000fec0003800000 */
[----:B------:R-:W-:Y:S01]  /*0660*/  IMAD.SHL.U32 R160, R160, 0x20, RZ ;  /* 0x00000020a0a07824 */ /* 0x000fe200078e00ff */
[----:B------:R-:W-:Y:S01]  /*0670*/  CS2R R56, SRZ ;  /* 0x0000000000387805 */ /* 0x000fe2000001ff00 */
[----:B------:R-:W-:Y:S01]  /*0680*/  IMAD.SHL.U32 R161, R162, 0x8, RZ ;  /* 0x00000008a2a17824 */ /* 0x000fe200078e00ff */
[----:B------:R-:W-:Y:S02]  /*0690*/  CS2R R58, SRZ ;  /* 0x00000000003a7805 */ /* 0x000fe4000001ff00 */
[----:B------:R-:W-:Y:S02]  /*06a0*/  CS2R R76, SRZ ;  /* 0x00000000004c7805 */ /* 0x000fe4000001ff00 */
[----:B------:R-:W-:Y:S01]  /*06b0*/  CS2R R78, SRZ ;  /* 0x00000000004e7805 */ /* 0x000fe2000001ff00 */
[----:B------:R-:W-:Y:S06]  /*06c0*/  BRA `(.L_x_1) ;  /* 0x0000004400507947 */ /* 0x000fec0003800000 */
.L_x_0:
[----:B------:R-:W-:Y:S01]  /*06d0*/  IABS R16, R20 ;  /* 0x0000001400107213 */ /* 0x000fe20000000000 */
[C---:B------:R-:W-:Y:S01]  /*06e0*/  VIADD R13, R2.reuse, 0x1f ;  /* 0x0000001f020d7836 */ /* 0x040fe20000000000 */
[----:B------:R-:W-:Y:S01]  /*06f0*/  IABS R5, R21 ;  /* 0x0000001500057213 */ /* 0x000fe20000000000 */
[C---:B------:R-:W-:Y:S01]  /*0700*/  VIADD R17, R2.reuse, 0x1d ;  /* 0x0000001d02117836 */ /* 0x040fe20000000000 */
[----:B------:R-:W0:Y:S01]  /*0710*/  I2F.RP R10, R16 ;  /* 0x00000010000a7306 */ /* 0x000e220000209400 */
[----:B------:R-:W-:Y:S01]  /*0720*/  IABS R12, R159 ;  /* 0x0000009f000c7213 */ /* 0x000fe20000000000 */
[C---:B------:R-:W-:Y:S01]  /*0730*/  VIADD R18, R2.reuse, 0x1c ;  /* 0x0000001c02127836 */ /* 0x040fe20000000000 */
[----:B------:R-:W-:Y:S01]  /*0740*/  ISETP.GE.AND P1, PT, R13, RZ, PT ;  /* 0x000000ff0d00720c */ /* 0x000fe20003f26270 */
[C---:B------:R-:W-:Y:S01]  /*0750*/  VIADD R19, R2.reuse, 0x1b ;  /* 0x0000001b02137836 */ /* 0x040fe20000000000 */
[----:B------:R-:W-:Y:S01]  /*0760*/  ISETP.GE.AND P4, PT, R159, RZ, PT ;  /* 0x000000ff9f00720c */ /* 0x000fe20003f86270 */
[C---:B------:R-:W-:Y:S01]  /*0770*/  VIADD R22, R2.reuse, 0x1a ;  /* 0x0000001a02167836 */ /* 0x040fe20000000000 */
[----:B------:R-:W-:Y:S01]  /*0780*/  IABS R56, R2 ;  /* 0x0000000200387213 */ /* 0x000fe20000000000 */
[----:B------:R-:W1:Y:S01]  /*0790*/  I2F.RP R4, R5 ;  /* 0x0000000500047306 */ /* 0x000e620000209400 */
[----:B------:R-:W-:Y:S01]  /*07a0*/  IABS R14, R19 ;  /* 0x00000013000e7213 */ /* 0x000fe20000000000 */
[C---:B------:R-:W-:Y:S01]  /*07b0*/  VIADD R24, R2.reuse, 0x14 ;  /* 0x0000001402187836 */ /* 0x040fe20000000000 */
[----:B------:R-:W-:Y:S01]  /*07c0*/  IABS R15, R22 ;  /* 0x00000016000f7213 */ /* 0x000fe20000000000 */
[C---:B------:R-:W-:Y:S01]  /*07d0*/  VIADD R23, R2.reuse, 0x15 ;  /* 0x0000001502177836 */ /* 0x040fe20000000000 */
[----:B------:R-:W2:Y:S01]  /*07e0*/  LDC R163, c[0x0][0x238] ;  /* 0x00008e00ffa37b82 */ /* 0x000ea20000000800 */
[C---:B------:R-:W-:Y:S01]  /*07f0*/  VIADD R25, R2.reuse, 0x13 ;  /* 0x0000001302197836 */ /* 0x040fe20000000000 */
[----:B------:R-:W-:Y:S01]  /*0800*/  ULDC UR8, c[0x0][0x234] ;  /* 0x00008d0000087ab9 */ /* 0x000fe20000000800 */
[----:B0-----:R-:W0:Y:S01]  /*0810*/  MUFU.RCP R10, R10 ;  /* 0x0000000a000a7308 */ /* 0x001e220000001000 */
[C---:B------:R-:W-:Y:S01]  /*0820*/  VIADD R26, R2.reuse, 0x12 ;  /* 0x00000012021a7836 */ /* 0x040fe20000000000 */
[----:B------:R-:W-:Y:S01]  /*0830*/  ULDC.64 UR10, c[0x0][0x210] ;  /* 0x00008400000a7ab9 */ /* 0x000fe20000000a00 */
[----:B------:R-:W-:Y:S01]  /*0840*/  VIADD R27, R2, 0x11 ;  /* 0x00000011021b7836 */ /* 0x000fe20000000000 */
[----:B------:R-:W-:Y:S01]  /*0850*/  LOP3.LUT R157, R158, 0x3e, RZ, 0xfc, !PT ;  /* 0x0000003e9e9d7812 */ /* 0x000fe200078efcff */
[----:B------:R-:W-:Y:S01]  /*0860*/  VIADD R29, R2, 0x10 ;  /* 0x00000010021d7836 */ /* 0x000fe20000000000 */
[----:B------:R-:W-:Y:S01]  /*0870*/  LOP3.LUT R156, R158, 0x3c, RZ, 0xfc, !PT ;  /* 0x0000003c9e9c7812 */ /* 0x000fe200078efcff */
[C---:B------:R-:W-:Y:S01]  /*0880*/  VIADD R30, R2.reuse, 0xf ;  /* 0x0000000f021e7836 */ /* 0x040fe20000000000 */
[----:B-1----:R-:W1:Y:S01]  /*0890*/  MUFU.RCP R4, R4 ;  /* 0x0000000400047308 */ /* 0x002e620000001000 */
[----:B------:R-:W-:Y:S01]  /*08a0*/  VIADD R31, R2, 0xe ;  /* 0x0000000e021f7836 */ /* 0x000fe20000000000 */
[----:B------:R-:W-:Y:S01]  /*08b0*/  LOP3.LUT R155, R158, 0x3a, RZ, 0xfc, !PT ;  /* 0x0000003a9e9b7812 */ /* 0x000fe200078efcff */
[----:B------:R-:W-:Y:S01]  /*08c0*/  VIADD R43, R2, 0x9 ;  /* 0x00000009022b7836 */ /* 0x000fe20000000000 */
[----:B------:R-:W-:Y:S01]  /*08d0*/  LOP3.LUT R154, R158, 0x38, RZ, 0xfc, !PT ;  /* 0x000000389e9a7812 */ /* 0x000fe200078efcff */
[C---:B------:R-:W-:Y:S01]  /*08e0*/  VIADD R41, R2.reuse, 0xa ;  /* 0x0000000a02297836 */ /* 0x040fe20000000000 */
[----:B------:R-:W-:Y:S01]  /*08f0*/  IABS R28, R31 ;  /* 0x0000001f001c7213 */ /* 0x000fe20000000000 */
[----:B------:R-:W-:Y:S01]  /*0900*/  VIADD R45, R2, 0x1 ;  /* 0x00000001022d7836 */ /* 0x000fe20000000000 */
[----:B------:R-:W-:Y:S01]  /*0910*/  IABS R39, R43 ;  /* 0x0000002b00277213 */ /* 0x000fe20000000000 */
[----:B0-----:R-:W-:Y:S01]  /*0920*/  VIADD R8, R10, 0xffffffe ;  /* 0x0ffffffe0a087836 */ /* 0x001fe20000000000 */
[----:B------:R-:W-:Y:S01]  /*0930*/  IABS R10, R17 ;  /* 0x00000011000a7213 */ /* 0x000fe20000000000 */
[----:B------:R-:W-:Y:S01]  /*0940*/  IMAD.SHL.U32 R160, R160, 0x20, RZ ;  /* 0x00000020a0a07824 */ /* 0x000fe200078e00ff */
[----:B------:R-:W-:Y:S01]  /*0950*/  IABS R37, R41 ;  /* 0x0000002900257213 */ /* 0x000fe20000000000 */
[----:B------:R0:W3:Y:S01]  /*0960*/  F2I.FTZ.U32.TRUNC.NTZ R9, R8 ;  /* 0x0000000800097305 */ /* 0x0000e2000021f000 */
[----:B------:R-:W-:Y:S01]  /*0970*/  IABS R54, R45 ;  /* 0x0000002d00367213 */ /* 0x000fe20000000000 */
[-C--:B--2---:R-:W-:Y:S01]  /*0980*/  IMAD R157, R157, R163.reuse, RZ ;  /* 0x000000a39d9d7224 */ /* 0x084fe200078e02ff */
[----:B------:R-:W-:Y:S01]  /*0990*/  LOP3.LUT R153, R158, 0x36, RZ, 0xfc, !PT ;  /* 0x000000369e997812 */ /* 0x000fe200078efcff */
[----:B-1----:R-:W-:Y:S01]  /*09a0*/  VIADD R6, R4, 0xffffffe ;  /* 0x0ffffffe04067836 */ /* 0x002fe20000000000 */
[----:B------:R-:W-:Y:S01]  /*09b0*/  LOP3.LUT R152, R158, 0x34, RZ, 0xfc, !PT ;  /* 0x000000349e987812 */ /* 0x000fe200078efcff */
[-C--:B------:R-:W-:Y:S01]  /*09c0*/  IMAD R156, R156, R163.reuse, RZ ;  /* 0x000000a39c9c7224 */ /* 0x080fe200078e02ff */
[C---:B------:R-:W-:Y:S01]  /*09d0*/  LOP3.LUT R151, R158.reuse, 0x32, RZ, 0xfc, !PT ;  /* 0x000000329e977812 */ /* 0x040fe200078efcff */
[----:B------:R1:W2:Y:S01]  /*09e0*/  F2I.FTZ.U32.TRUNC.NTZ R7, R6 ;  /* 0x0000000600077305 */ /* 0x0002a2000021f000 */
[----:B0-----:R-:W-:Y:S01]  /*09f0*/  IMAD.MOV.U32 R8, RZ, RZ, RZ ;  /* 0x000000ffff087224 */ /* 0x001fe200078e00ff */
[C---:B------:R-:W-:Y:S01]  /*0a00*/  LOP3.LUT R150, R158.reuse, 0x30, RZ, 0xfc, !PT ;  /* 0x000000309e967812 */ /* 0x040fe200078efcff */
[-C--:B------:R-:W-:Y:S01]  /*0a10*/  IMAD R155, R155, R163.reuse, RZ ;  /* 0x000000a39b9b7224 */ /* 0x080fe200078e02ff */
[----:B------:R-:W-:Y:S01]  /*0a20*/  LOP3.LUT R149, R158, 0x2e, RZ, 0xfc, !PT ;  /* 0x0000002e9e957812 */ /* 0x000fe200078efcff */
[-C--:B------:R-:W-:Y:S01]  /*0a30*/  IMAD R154, R154, R163.reuse, RZ ;  /* 0x000000a39a9a7224 */ /* 0x080fe200078e02ff */
[C---:B------:R-:W-:Y:S01]  /*0a40*/  LOP3.LUT R148, R158.reuse, 0x2c, RZ, 0xfc, !PT ;  /* 0x0000002c9e947812 */ /* 0x040fe200078efcff */
[--C-:B---3--:R-:W-:Y:S01]  /*0a50*/  IMAD.MOV R11, RZ, RZ, -R9.reuse ;  /* 0x000000ffff0b7224 */ /* 0x108fe200078e0a09 */
[C---:B------:R-:W-:Y:S01]  /*0a60*/  LOP3.LUT R147, R158.reuse, 0x2a, RZ, 0xfc, !PT ;  /* 0x0000002a9e937812 */ /* 0x040fe200078efcff */
[----:B-1----:R-:W-:Y:S01]  /*0a70*/  IMAD.MOV.U32 R6, RZ, RZ, RZ ;  /* 0x000000ffff067224 */ /* 0x002fe200078e00ff */
[C---:B------:R-:W-:Y:S01]  /*0a80*/  LOP3.LUT R146, R158.reuse, 0x28, RZ, 0xfc, !PT ;  /* 0x000000289e927812 */ /* 0x040fe200078efcff */
[----:B------:R-:W-:Y:S01]  /*0a90*/  IMAD R11, R11, R16, RZ ;  /* 0x000000100b0b7224 */ /* 0x000fe200078e02ff */
[C---:B------:R-:W-:Y:S01]  /*0aa0*/  LOP3.LUT R145, R158.reuse, 0x26, RZ, 0xfc, !PT ;  /* 0x000000269e917812 */ /* 0x040fe200078efcff */
[----:B------:R-:W-:Y:S01]  /*0ab0*/  IMAD R153, R153, R163, RZ ;  /* 0x000000a399997224 */ /* 0x000fe200078e02ff */
[C---:B------:R-:W-:Y:S01]  /*0ac0*/  LOP3.LUT R144, R158.reuse, 0x24, RZ, 0xfc, !PT ;  /* 0x000000249e907812 */ /* 0x040fe200078efcff */
[----:B------:R-:W-:Y:S01]  /*0ad0*/  IMAD.HI.U32 R9, R9, R11, R8 ;  /* 0x0000000b09097227 */ /* 0x000fe200078e0008 */
[----:B------:R-:W-:-:S02]  /*0ae0*/  LOP3.LUT R143, R158, 0x22, RZ, 0xfc, !PT ;  /* 0x000000229e8f7812 */ /* 0x000fc400078efcff */
[----:B------:R-:W-:Y:S02]  /*0af0*/  CS2R R64, SRZ ;  /* 0x0000000000407805 */ /* 0x000fe4000001ff00 */
[----:B------:R-:W-:Y:S01]  /*0b00*/  LOP3.LUT R142, R158, 0x20, RZ, 0xfc, !PT ;  /* 0x000000209e8e7812 */ /* 0x000fe200078efcff */
[----:B--2---:R-:W-:Y:S01]  /*0b10*/  IMAD.MOV R4, RZ, RZ, -R7 ;  /* 0x000000ffff047224 */ /* 0x004fe200078e0a07 */
[----:B------:R-:W-:Y:S01]  /*0b20*/  CS2R R66, SRZ ;  /* 0x0000000000427805 */ /* 0x000fe2000001ff00 */
[----:B------:R-:W-:Y:S01]  /*0b30*/  IMAD.HI.U32 R9, R9, R12, RZ ;  /* 0x0000000c09097227 */ /* 0x000fe200078e00ff */
[----:B------:R-:W-:Y:S02]  /*0b40*/  CS2R R58, SRZ ;  /* 0x00000000003a7805 */ /* 0x000fe4000001ff00 */
[----:B------:R-:W-:Y:S02]  /*0b50*/  CS2R R84, SRZ ;  /* 0x0000000000547805 */ /* 0x000fe4000001ff00 */
[----:B------:R-:W-:Y:S01]  /*0b60*/  CS2R R86, SRZ ;  /* 0x0000000000567805 */ /* 0x000fe2000001ff00 */
[----:B------:R-:W-:Y:S01]  /*0b70*/  IMAD R11, R4, R5, RZ ;  /* 0x00000005040b7224 */ /* 0x000fe200078e02ff */
[----:B------:R-:W-:Y:S01]  /*0b80*/  IABS R4, R13 ;  /* 0x0000000d00047213 */ /* 0x000fe20000000000 */
[----:B------:R-:W-:Y:S01]  /*0b90*/  IMAD.MOV R9, RZ, RZ, -R9 ;  /* 0x000000ffff097224 */ /* 0x000fe200078e0a09 */
[----:B------:R-:W-:Y:S01]  /*0ba0*/  CS2R R76, SRZ ;  /* 0x00000000004c7805 */ /* 0x000fe2000001ff00 */
[----:B------:R-:W-:Y:S01]  /*0bb0*/  IMAD.HI.U32 R6, R7, R11, R6 ;  /* 0x0000000b07067227 */ /* 0x000fe200078e0006 */
[----:B------:R-:W-:-:S03]  /*0bc0*/  CS2R R78, SRZ ;  /* 0x00000000004e7805 */ /* 0x000fc6000001ff00 */
[----:B------:R-:W-:Y:S02]  /*0bd0*/  IMAD R11, R16, R9, R12 ;  /* 0x00000009100b7224 */ /* 0x000fe400078e020c */
[----:B------:R-:W-:Y:S02]  /*0be0*/  IMAD.MOV.U32 R7, RZ, RZ, R4 ;  /* 0x000000ffff077224 */ /* 0x000fe400078e0004 */
[----:B------:R-:W-:Y:S01]  /*0bf0*/  VIADD R12, R2, 0x1e ;  /* 0x0000001e020c7836 */ /* 0x000fe20000000000 */
[----:B------:R-:W-:Y:S01]  /*0c00*/  ISETP.GT.U32.AND P0, PT, R16, R11, PT ;  /* 0x0000000b1000720c */ /* 0x000fe20003f04070 */
[----:B------:R-:W-:-:S03]  /*0c10*/  IMAD.HI.U32 R4, R6, R7, RZ ;  /* 0x0000000706047227 */ /* 0x000fc600078e00ff */
[----:B------:R-:W-:Y:S01]  /*0c20*/  IABS R9, R12 ;  /* 0x0000000c00097213 */ /* 0x000fe20000000000 */
[----:B------:R-:W-:Y:S01]  /*0c30*/  IMAD.MOV R8, RZ, RZ, -R4 ;  /* 0x000000ffff087224 */ /* 0x000fe200078e0a04 */
[----:B------:R-:W-:Y:S01]  /*0c40*/  ISETP.GE.AND P2, PT, R12, RZ, PT ;  /* 0x000000ff0c00720c */ /* 0x000fe20003f46270 */
[----:B------:R-:W-:Y:S01]  /*0c50*/  IMAD R152, R152, R163, RZ ;  /* 0x000000a398987224 */ /* 0x000fe200078e02ff */
[----:B------:R-:W-:Y:S01]  /*0c60*/  IABS R12, R18 ;  /* 0x00000012000c7213 */ /* 0x000fe20000000000 */
[----:B------:R-:W-:-:S04]  /*0c70*/  IMAD.HI.U32 R4, R6, R9, RZ ;  /* 0x0000000906047227 */ /* 0x000fc800078e00ff */
[----:B------:R-:W-:Y:S02]  /*0c80*/  IMAD R7, R5, R8, R7 ;  /* 0x0000000805077224 */ /* 0x000fe400078e0207 */
[----:B------:R-:W-:Y:S02]  /*0c90*/  @!P0 IMAD.IADD R11, R11, 0x1, -R16 ;  /* 0x000000010b0b8824 */ /* 0x000fe400078e0a10 */
[----:B------:R-:W-:Y:S01]  /*0ca0*/  IMAD.MOV R4, RZ, RZ, -R4 ;  /* 0x000000ffff047224 */ /* 0x000fe200078e0a04 */
[----:B------:R-:W-:Y:S01]  /*0cb0*/  ISETP.GT.U32.AND P0, PT, R5, R7, PT ;  /* 0x000000070500720c */ /* 0x000fe20003f04070 */
[----:B------:R-:W-:Y:S01]  /*0cc0*/  IMAD.HI.U32 R8, R6, R10, RZ ;  /* 0x0000000a06087227 */ /* 0x000fe200078e00ff */
[----:B------:R-:W-:-:S03]  /*0cd0*/  ISETP.GT.U32.AND P3, PT, R16, R11, PT ;  /* 0x0000000b1000720c */ /* 0x000fc60003f64070 */
[C---:B------:R-:W-:Y:S02]  /*0ce0*/  IMAD R9, R5.reuse, R4, R9 ;  /* 0x0000000405097224 */ /* 0x040fe400078e0209 */
[----:B------:R-:W-:Y:S02]  /*0cf0*/  IMAD.MOV R8, RZ, RZ, -R8 ;  /* 0x000000ffff087224 */ /* 0x000fe400078e0a08 */
[----:B------:R-:W-:Y:S01]  /*0d00*/  IMAD.HI.U32 R4, R6, R12, RZ ;  /* 0x0000000c06047227 */ /* 0x000fe200078e00ff */
[----:B------:R-:W-:-:S03]  /*0d10*/  ISETP.GT.U32.AND P5, PT, R5, R9, PT ;  /* 0x000000090500720c */ /* 0x000fc60003fa4070 */
[--C-:B------:R-:W-:Y:S02]  /*0d20*/  @!P0 IMAD.IADD R7, R7, 0x1, -R5.reuse ;  /* 0x0000000107078824 */ /* 0x100fe400078e0a05 */
[----:B------:R-:W-:Y:S02]  /*0d30*/  IMAD R8, R5, R8, R10 ;  /* 0x0000000805087224 */ /* 0x000fe400078e020a */
[----:B------:R-:W-:Y:S01]  /*0d40*/  @!P3 IMAD.IADD R11, R11, 0x1, -R16 ;  /* 0x000000010b0bb824 */ /* 0x000fe200078e0a10 */
[C---:B------:R-:W-:Y:S01]  /*0d50*/  ISETP.GT.U32.AND P0, PT, R5.reuse, R7, PT ;  /* 0x000000070500720c */ /* 0x040fe20003f04070 */
[----:B------:R-:W-:Y:S01]  /*0d60*/  IMAD.HI.U32 R10, R6, R14, RZ ;  /* 0x0000000e060a7227 */ /* 0x000fe200078e00ff */
[----:B------:R-:W-:Y:S02]  /*0d70*/  ISETP.GT.U32.AND P6, PT, R5, R8, PT ;  /* 0x000000080500720c */ /* 0x000fe40003fc4070 */
[----:B------:R-:W-:Y:S01]  /*0d80*/  ISETP.NE.AND P3, PT, R20, RZ, PT ;  /* 0x000000ff1400720c */ /* 0x000fe20003f65270 */
[----:B------:R-:W-:-:S02]  /*0d90*/  @!P5 IMAD.IADD R9, R9, 0x1, -R5 ;  /* 0x000000010909d824 */ /* 0x000fc400078e0a05 */
[----:B------:R-:W-:Y:S02]  /*0da0*/  IMAD.MOV R13, RZ, RZ, -R4 ;  /* 0x000000ffff0d7224 */ /* 0x000fe400078e0a04 */
[----:B------:R-:W-:Y:S01]  /*0db0*/  IMAD.MOV.U32 R4, RZ, RZ, R11 ;  /* 0x000000ffff047224 */ /* 0x000fe200078e000b */
[C---:B------:R-:W-:Y:S01]  /*0dc0*/  ISETP.GT.U32.AND P5, PT, R5.reuse, R9, PT ;  /* 0x000000090500720c */ /* 0x040fe20003fa4070 */
[----:B------:R-:W-:Y:S02]  /*0dd0*/  IMAD.MOV R11, RZ, RZ, -R10 ;  /* 0x000000ffff0b7224 */ /* 0x000fe400078e0a0a */
[----:B------:R-:W-:Y:S02]  /*0de0*/  IMAD R10, R5, R13, R12 ;  /* 0x0000000d050a7224 */ /* 0x000fe400078e020c */
[----:B------:R-:W-:-:S04]  /*0df0*/  IMAD.HI.U32 R12, R6, R15, RZ ;  /* 0x0000000f060c7227 */ /* 0x000fc800078e00ff */
[----:B------:R-:W-:Y:S02]  /*0e00*/  IMAD R11, R5, R11, R14 ;  /* 0x0000000b050b7224 */ /* 0x000fe400078e020e */
[----:B------:R-:W-:Y:S01]  /*0e10*/  @!P0 IMAD.IADD R7, R7, 0x1, -R5 ;  /* 0x0000000107078824 */ /* 0x000fe200078e0a05 */
[----:B------:R-:W-:Y:S01]  /*0e20*/  ISETP.GE.AND P0, PT, R18, RZ, PT ;  /* 0x000000ff1200720c */ /* 0x000fe20003f06270 */
[----:B------:R-:W-:Y:S02]  /*0e30*/  IMAD.MOV R12, RZ, RZ, -R12 ;  /* 0x000000ffff0c7224 */ /* 0x000fe400078e0a0c */
[----:B------:R-:W-:Y:S01]  /*0e40*/  @!P1 IMAD.MOV R7, RZ, RZ, -R7 ;  /* 0x000000ffff079224 */ /* 0x000fe200078e0a07 */
[C---:B------:R-:W-:Y:S01]  /*0e50*/  ISETP.GT.U32.AND P1, PT, R5.reuse, R11, PT ;  /* 0x0000000b0500720c */ /* 0x040fe20003f24070 */
[----:B------:R-:W-:Y:S02]  /*0e60*/  IMAD R12, R5, R12, R15 ;  /* 0x0000000c050c7224 */ /* 0x000fe400078e020f */
[----:B------:R-:W-:-:S02]  /*0e70*/  VIADD R16, R2, 0x19 ;  /* 0x0000001902107836 */ /* 0x000fc40000000000 */
[--C-:B------:R-:W-:Y:S01]  /*0e80*/  @!P5 IMAD.IADD R9, R9, 0x1, -R5.reuse ;  /* 0x000000010909d824 */ /* 0x100fe200078e0a05 */
[C---:B------:R-:W-:Y:S01]  /*0e90*/  ISETP.GT.U32.AND P5, PT, R5.reuse, R12, PT ;  /* 0x0000000c0500720c */ /* 0x040fe20003fa4070 */
[--C-:B------:R-:W-:Y:S01]  /*0ea0*/  @!P6 IMAD.IADD R8, R8, 0x1, -R5.reuse ;  /* 0x000000010808e824 */ /* 0x100fe200078e0a05 */
[----:B------:R-:W-:Y:S01]  /*0eb0*/  IABS R14, R16 ;  /* 0x00000010000e7213 */ /* 0x000fe20000000000 */
[----:B------:R-:W-:Y:S01]  /*0ec0*/  VIADD R18, R2, 0x18 ;  /* 0x0000001802127836 */ /* 0x000fe20000000000 */
[C---:B------:R-:W-:Y:S01]  /*0ed0*/  ISETP.GT.U32.AND P6, PT, R5.reuse, R10, PT ;  /* 0x0000000a0500720c */ /* 0x040fe20003fc4070 */
[----:B------:R-:W-:Y:S01]  /*0ee0*/  @!P4 IMAD.MOV R4, RZ, RZ, -R4 ;  /* 0x000000ffff04c224 */ /* 0x000fe200078e0a04 */
[----:B------:R-:W-:Y:S01]  /*0ef0*/  @!P3 LOP3.LUT R4, RZ, R20, RZ, 0x33, !PT ;  /* 0x00000014ff04b212 */ /* 0x000fe200078e33ff */
[----:B------:R-:W-:Y:S01]  /*0f00*/  IMAD.HI.U32 R13, R6, R14, RZ ;  /* 0x0000000e060d7227 */ /* 0x000fe200078e00ff */
[----:B------:R-:W-:Y:S02]  /*0f10*/  ISETP.GT.U32.AND P3, PT, R5, R8, PT ;  /* 0x000000080500720c */ /* 0x000fe40003f64070 */
[----:B------:R-:W-:Y:S01]  /*0f20*/  IABS R15, R18 ;  /* 0x00000012000f7213 */ /* 0x000fe20000000000 */
[----:B------:R-:W-:Y:S01]  /*0f30*/  @!P1 IMAD.IADD R11, R11, 0x1, -R5 ;  /* 0x000000010b0b9824 */ /* 0x000fe200078e0a05 */
[----:B------:R-:W-:Y:S01]  /*0f40*/  ISETP.GE.AND P4, PT, R17, RZ, PT ;  /* 0x000000ff1100720c */ /* 0x000fe20003f86270 */
[----:B------:R-:W-:-:S02]  /*0f50*/  IMAD.MOV R13, RZ, RZ, -R13 ;  /* 0x000000ffff0d7224 */ /* 0x000fc400078e0a0d */
[----:B------:R-:W-:Y:S01]  /*0f60*/  @!P5 IMAD.IADD R12, R12, 0x1, -R5 ;  /* 0x000000010c0cd824 */ /* 0x000fe200078e0a05 */
[C---:B------:R-:W-:Y:S01]  /*0f70*/  ISETP.GT.U32.AND P5, PT, R5.reuse, R11, PT ;  /* 0x0000000b0500720c */ /* 0x040fe20003fa4070 */
[----:B------:R-:W-:Y:S02]  /*0f80*/  IMAD R13, R5, R13, R14 ;  /* 0x0000000d050d7224 */ /* 0x000fe400078e020e */
[----:B------:R-:W-:Y:S02]  /*0f90*/  VIADD R20, R2, 0x17 ;  /* 0x0000001702147836 */ /* 0x000fe40000000000 */
[----:B------:R-:W-:-:S03]  /*0fa0*/  IMAD.HI.U32 R14, R6, R15, RZ ;  /* 0x0000000f060e7227 */ /* 0x000fc600078e00ff */
[----:B------:R-:W-:Y:S01]  /*0fb0*/  IABS R17, R20 ;  /* 0x0000001400117213 */ /* 0x000fe20000000000 */
[----:B------:R-:W-:Y:S02]  /*0fc0*/  IMAD.MOV R14, RZ, RZ, -R14 ;  /* 0x000000ffff0e7224 */ /* 0x000fe400078e0a0e */
[----:B------:R-:W-:Y:S01]  /*0fd0*/  @!P3 IMAD.IADD R8, R8, 0x1, -R5 ;  /* 0x000000010808b824 */ /* 0x000fe200078e0a05 */
[----:B------:R-:W-:Y:S01]  /*0fe0*/  ISETP.GE.AND P3, PT, R19, RZ, PT ;  /* 0x000000ff1300720c */ /* 0x000fe20003f66270 */
[----:B------:R-:W-:Y:S01]  /*0ff0*/  @!P2 IMAD.MOV R9, RZ, RZ, -R9 ;  /* 0x000000ffff09a224 */ /* 0x000fe200078e0a09 */
[C---:B------:R-:W-:Y:S01]  /*1000*/  ISETP.GT.U32.AND P2, PT, R5.reuse, R12, PT ;  /* 0x0000000c0500720c */ /* 0x040fe20003f44070 */
[----:B------:R-:W-:Y:S01]  /*1010*/  @!P6 IMAD.IADD R10, R10, 0x1, -R5 ;  /* 0x000000010a0ae824 */ /* 0x000fe200078e0a05 */
[----:B------:R-:W-:Y:S01]  /*1020*/  ISETP.GE.AND P6, PT, R22, RZ, PT ;  /* 0x000000ff1600720c */ /* 0x000fe20003fc6270 */
[C---:B------:R-:W-:Y:S02]  /*1030*/  IMAD R14, R5.reuse, R14, R15 ;  /* 0x0000000e050e7224 */ /* 0x040fe400078e020f */
[----:B------:R-:W-:Y:S01]  /*1040*/  IMAD.HI.U32 R15, R6, R17, RZ ;  /* 0x00000011060f7227 */ /* 0x000fe200078e00ff */
[----:B------:R-:W-:-:S03]  /*1050*/  ISETP.GT.U32.AND P1, PT, R5, R10, PT ;  /* 0x0000000a0500720c */ /* 0x000fc60003f24070 */
[----:B------:R-:W-:Y:S01]  /*1060*/  @!P5 IMAD.IADD R11, R11, 0x1, -R5 ;  /* 0x000000010b0bd824 */ /* 0x000fe200078e0a05 */
[----:B------:R-:W-:Y:S01]  /*1070*/  ISETP.GE.AND P5, PT, R18, RZ, PT ;  /* 0x000000ff1200720c */ /* 0x000fe20003fa6270 */
[----:B------:R-:W-:Y:S02]  /*1080*/  IMAD.MOV R18, RZ, RZ, -R15 ;  /* 0x000000ffff127224 */ /* 0x000fe400078e0a0f */
[----:B------:R-:W-:Y:S01]  /*1090*/  @!P4 IMAD.MOV R8, RZ, RZ, -R8 ;  /* 0x000000ffff08c224 */ /* 0x000fe200078e0a08 */
[C---:B------:R-:W-:Y:S01]  /*10a0*/  ISETP.GT.U32.AND P4, PT, R5.reuse, R13, PT ;  /* 0x0000000d0500720c */ /* 0x040fe20003f84070 */
[C---:B------:R-:W-:Y:S01]  /*10b0*/  IMAD R15, R5.reuse, R18, R17 ;  /* 0x00000012050f7224 */ /* 0x040fe200078e0211 */
[----:B------:R-:W-:Y:S01]  /*10c0*/  IABS R17, R24 ;  /* 0x0000001800117213 */ /* 0x000fe20000000000 */
[----:B------:R-:W-:Y:S02]  /*10d0*/  VIADD R22, R2, 0x16 ;  /* 0x0000001602167836 */ /* 0x000fe40000000000 */
[----:B------:R-:W-:Y:S01]  /*10e0*/  @!P2 IMAD.IADD R12, R12, 0x1, -R5 ;  /* 0x000000010c0ca824 */ /* 0x000fe200078e0a05 */
[C---:B------:R-:W-:Y:S01]  /*10f0*/  ISETP.GT.U32.AND P2, PT, R5.reuse, R14, PT ;  /* 0x0000000e0500720c */ /* 0x040fe20003f44070 */
[----:B------:R-:W-:Y:S01]  /*1100*/  @!P3 IMAD.MOV R11, RZ, RZ, -R11 ;  /* 0x000000ffff0bb224 */ /* 0x000fe200078e0a0b */
[----:B------:R-:W-:Y:S01]  /*1110*/  ISETP.GT.U32.AND P3, PT, R5, R15, PT ;  /* 0x0000000f0500720c */ /* 0x000fe20003f64070 */
[--C-:B------:R-:W-:Y:S01]  /*1120*/  @!P1 IMAD.IADD R10, R10, 0x1, -R5.reuse ;  /* 0x000000010a0a9824 */ /* 0x100fe200078e0a05 */
[----:B------:R-:W-:Y:S01]  /*1130*/  IABS R19, R22 ;  /* 0x0000001600137213 */ /* 0x000fe20000000000 */
[----:B------:R-:W-:Y:S01]  /*1140*/  @!P6 IMAD.MOV R12, RZ, RZ, -R12 ;  /* 0x000000ffff0ce224 */ /* 0x000fe200078e0a0c */
[----:B------:R-:W-:Y:S01]  /*1150*/  ISETP.GE.AND P1, PT, R16, RZ, PT ;  /* 0x000000ff1000720c */ /* 0x000fe20003f26270 */
[----:B------:R-:W-:Y:S01]  /*1160*/  @!P4 IMAD.IADD R13, R13, 0x1, -R5 ;  /* 0x000000010d0dc824 */ /* 0x000fe200078e0a05 */
[----:B------:R-:W-:Y:S01]  /*1170*/  ISETP.GE.AND P4, PT, R20, RZ, PT ;  /* 0x000000ff1400720c */ /* 0x000fe20003f86270 */
[----:B------:R-:W-:Y:S01]  /*1180*/  IMAD.HI.U32 R16, R6, R19, RZ ;  /* 0x0000001306107227 */ /* 0x000fe200078e00ff */
[----:B------:R-:W-:-:S03]  /*1190*/  IABS R20, R23 ;  /* 0x0000001700147213 */ /* 0x000fc60000000000 */
[----:B------:R-:W-:Y:S02]  /*11a0*/  IMAD.MOV R16, RZ, RZ, -R16 ;  /* 0x000000ffff107224 */ /* 0x000fe400078e0a10 */
[----:B------:R-:W-:Y:S01]  /*11b0*/  @!P0 IMAD.MOV R10, RZ, RZ, -R10 ;  /* 0x000000ffff0a8224 */ /* 0x000fe200078e0a0a */
[----:B------:R-:W-:Y:S01]  /*11c0*/  ISETP.GT.U32.AND P0, PT, R5, R13, PT ;  /* 0x0000000d0500720c */ /* 0x000fe20003f04070 */
[--C-:B------:R-:W-:Y:S02]  /*11d0*/  @!P2 IMAD.IADD R14, R14, 0x1, -R5.reuse ;  /* 0x000000010e0ea824 */ /* 0x100fe400078e0a05 */
[----:B------:R-:W-:Y:S02]  /*11e0*/  @!P3 IMAD.IADD R15, R15, 0x1, -R5 ;  /* 0x000000010f0fb824 */ /* 0x000fe400078e0a05 */
[C---:B------:R-:W-:Y:S01]  /*11f0*/  IMAD R16, R5.reuse, R16, R19 ;  /* 0x0000001005107224 */ /* 0x040fe200078e0213 */
[C---:B------:R-:W-:Y:S01]  /*1200*/  ISETP.GT.U32.AND P2, PT, R5.reuse, R14, PT ;  /* 0x0000000e0500720c */ /* 0x040fe20003f44070 */
[----:B------:R-:W-:Y:S01]  /*1210*/  IMAD.MOV.U32 R19, RZ, RZ, R17 ;  /* 0x000000ffff137224 */ /* 0x000fe200078e0011 */
[C---:B------:R-:W-:Y:S01]  /*1220*/  ISETP.GT.U32.AND P3, PT, R5.reuse, R15, PT ;  /* 0x0000000f0500720c */ /* 0x040fe20003f64070 */
[----:B------:R-:W-:Y:S01]  /*1230*/  IMAD.HI.U32 R17, R6, R20, RZ ;  /* 0x0000001406117227 */ /* 0x000fe200078e00ff */
[----:B------:R-:W-:-:S03]  /*1240*/  ISETP.GT.U32.AND P6, PT, R5, R16, PT ;  /* 0x000000100500720c */ /* 0x000fc60003fc4070 */
[----:B------:R-:W-:-:S04]  /*1250*/  IMAD.HI.U32 R18, R6, R19, RZ ;  /* 0x0000001306127227 */ /* 0x000fc800078e00ff */
[----:B------:R-:W-:Y:S02]  /*1260*/  IMAD.MOV R18, RZ, RZ, -R18 ;  /* 0x000000ffff127224 */ /* 0x000fe400078e0a12 */
[----:B------:R-:W-:Y:S01]  /*1270*/  @!P0 IMAD.IADD R13, R13, 0x1, -R5 ;  /* 0x000000010d0d8824 */ /* 0x000fe200078e0a05 */
[----:B------:R-:W-:Y:S01]  /*1280*/  ISETP.GE.AND P0, PT, R22, RZ, PT ;  /* 0x000000ff1600720c */ /* 0x000fe20003f06270 */
[----:B------:R-:W-:Y:S01]  /*1290*/  IMAD R18, R5, R18, R19 ;  /* 0x0000001205127224 */ /* 0x000fe200078e0213 */
[----:B------:R-:W-:Y:S01]  /*12a0*/  IABS R22, R25 ;  /* 0x0000001900167213 */ /* 0x000fe20000000000 */
[--C-:B------:R-:W-:Y:S01]  /*12b0*/  @!P2 IMAD.IADD R14, R14, 0x1, -R5.reuse ;  /* 0x000000010e0ea824 */ /* 0x100fe200078e0a05 */
[----:B------:R-:W-:Y:S01]  /*12c0*/  ISETP.GE.AND P2, PT, R23, RZ, PT ;  /* 0x000000ff1700720c */ /* 0x000fe20003f46270 */
[----:B------:R-:W-:Y:S01]  /*12d0*/  @!P3 IMAD.IADD R15, R15, 0x1, -R5 ;  /* 0x000000010f0fb824 */ /* 0x000fe200078e0a05 */
[----:B------:R-:W-:Y:S01]  /*12e0*/  ISETP.GT.U32.AND P3, PT, R5, R18, PT ;  /* 0x000000120500720c */ /* 0x000fe20003f64070 */
[----:B------:R-:W-:Y:S01]  /*12f0*/  IMAD.MOV R17, RZ, RZ, -R17 ;  /* 0x000000ffff117224 */ /* 0x000fe200078e0a11 */
[----:B------:R-:W-:Y:S01]  /*1300*/  IABS R23, R26 ;  /* 0x0000001a00177213 */ /* 0x000fe20000000000 */
[----:B------:R-:W-:-:S04]  /*1310*/  IMAD.HI.U32 R19, R6, R22, RZ ;  /* 0x0000001606137227 */ /* 0x000fc800078e00ff */
[----:B------:R-:W-:Y:S02]  /*1320*/  IMAD R17, R5, R17, R20 ;  /* 0x0000001105117224 */ /* 0x000fe400078e0214 */
[----:B------:R-:W-:Y:S02]  /*1330*/  IMAD.MOV R19, RZ, RZ, -R19 ;  /* 0x000000ffff137224 */ /* 0x000fe400078e0a13 */
[----:B------:R-:W-:-:S04]  /*1340*/  IMAD.HI.U32 R20, R6, R23, RZ ;  /* 0x0000001706147227 */ /* 0x000fc800078e00ff */
[C---:B------:R-:W-:Y:S01]  /*1350*/  IMAD R19, R5.reuse, R19, R22 ;  /* 0x0000001305137224 */ /* 0x040fe200078e0216 */
[----:B------:R-:W-:Y:S01]  /*1360*/  IABS R22, R27 ;  /* 0x0000001b00167213 */ /* 0x000fe20000000000 */
[----:B------:R-:W-:Y:S02]  /*1370*/  IMAD.MOV R20, RZ, RZ, -R20 ;  /* 0x000000ffff147224 */ /* 0x000fe400078e0a14 */
[----:B------:R-:W-:Y:S02]  /*1380*/  @!P3 IMAD.IADD R18, R18, 0x1, -R5 ;  /* 0x000000011212b824 */ /* 0x000fe400078e0a05 */
[C---:B------:R-:W-:Y:S02]  /*1390*/  IMAD R20, R5.reuse, R20, R23 ;  /* 0x0000001405147224 */ /* 0x040fe400078e0217 */
[----:B------:R-:W-:Y:S01]  /*13a0*/  IMAD.MOV.U32 R23, RZ, RZ, R22 ;  /* 0x000000ffff177224 */ /* 0x000fe200078e0016 */
[----:B------:R-:W-:Y:S01]  /*13b0*/  ISETP.GT.U32.AND P3, PT, R5, R18, PT ;  /* 0x000000120500720c */ /* 0x000fe20003f64070 */
[----:B------:R-:W-:-:S02]  /*13c0*/  @!P6 IMAD.IADD R16, R16, 0x1, -R5 ;  /* 0x000000011010e824 */ /* 0x000fc400078e0a05 */
[----:B------:R-:W-:-:S03]  /*13d0*/  IMAD.HI.U32 R22, R6, R23, RZ ;  /* 0x0000001706167227 */ /* 0x000fc600078e00ff */
[C---:B------:R-:W-:Y:S01]  /*13e0*/  ISETP.GT.U32.AND P6, PT, R5.reuse, R16, PT ;  /* 0x000000100500720c */ /* 0x040fe20003fc4070 */
[----:B------:R-:W-:Y:S02]  /*13f0*/  IMAD.MOV R22, RZ, RZ, -R22 ;  /* 0x000000ffff167224 */ /* 0x000fe400078e0a16 */
[----:B------:R-:W-:Y:S01]  /*1400*/  @!P5 IMAD.MOV R14, RZ, RZ, -R14 ;  /* 0x000000ffff0ed224 */ /* 0x000fe200078e0a0e */
[----:B------:R-:W-:Y:S01]  /*1410*/  ISETP.GE.AND P5, PT, R24, RZ, PT ;  /* 0x000000ff1800720c */ /* 0x000fe20003fa6270 */
[C---:B------:R-:W-:Y:S01]  /*1420*/  IMAD R22, R5.reuse, R22, R23 ;  /* 0x0000001605167224 */ /* 0x040fe200078e0217 */
[----:B------:R-:W-:Y:S01]  /*1430*/  IABS R24, R29 ;  /* 0x0000001d00187213 */ /* 0x000fe20000000000 */
[----:B------:R-:W-:Y:S02]  /*1440*/  @!P3 IMAD.IADD R18, R18, 0x1, -R5 ;  /* 0x000000011212b824 */ /* 0x000fe400078e0a05 */
[----:B------:R-:W-:Y:S01]  /*1450*/  @!P1 IMAD.MOV R13, RZ, RZ, -R13 ;  /* 0x000000ffff0d9224 */ /* 0x000fe200078e0a0d */
[C---:B------:R-:W-:Y:S01]  /*1460*/  ISETP.GT.U32.AND P3, PT, R5.reuse, R22, PT ;  /* 0x000000160500720c */ /* 0x040fe20003f64070 */
[----:B------:R-:W-:Y:S01]  /*1470*/  IMAD.HI.U32 R23, R6, R24, RZ ;  /* 0x0000001806177227 */ /* 0x000fe200078e00ff */
[----:B------:R-:W-:-:S03]  /*1480*/  ISETP.GT.U32.AND P1, PT, R5, R17, PT ;  /* 0x000000110500720c */ /* 0x000fc60003f24070 */
[----:B------:R-:W-:Y:S01]  /*1490*/  @!P6 IMAD.IADD R16, R16, 0x1, -R5 ;  /* 0x000000011010e824 */ /* 0x000fe200078e0a05 */
[----:B------:R-:W-:Y:S01]  /*14a0*/  ISETP.GE.AND P6, PT, R25, RZ, PT ;  /* 0x000000ff1900720c */ /* 0x000fe20003fc6270 */
[----:B------:R-:W-:Y:S02]  /*14b0*/  IMAD.MOV R23, RZ, RZ, -R23 ;  /* 0x000000ffff177224 */ /* 0x000fe400078e0a17 */
[----:B------:R-:W-:Y:S01]  /*14c0*/  @!P0 IMAD.MOV R16, RZ, RZ, -R16 ;  /* 0x000000ffff108224 */ /* 0x000fe200078e0a10 */
[----:B------:R-:W-:Y:S01]  /*14d0*/  ISETP.GE.AND P0, PT, R26, RZ, PT ;  /* 0x000000ff1a00720c */ /* 0x000fe20003f06270 */
[----:B------:R-:W-:Y:S01]  /*14e0*/  IMAD R24, R5, R23, R24 ;  /* 0x0000001705187224 */ /* 0x000fe200078e0218 */
[----:B------:R-:W-:Y:S01]  /*14f0*/  IABS R26, R30 ;  /* 0x0000001e001a7213 */ /* 0x000fe20000000000 */
[--C-:B------:R-:W-:Y:S02]  /*1500*/  @!P3 IMAD.IADD R22, R22, 0x1, -R5.reuse ;  /* 0x000000011616b824 */ /* 0x100fe400078e0a05 */
[----:B------:R-:W-:-:S02]  /*1510*/  @!P1 IMAD.IADD R17, R17, 0x1, -R5 ;  /* 0x0000000111119824 */ /* 0x000fc400078e0a05 */
[C---:B------:R-:W-:Y:S01]  /*1520*/  IMAD.HI.U32 R23, R6.reuse, R26, RZ ;  /* 0x0000001a06177227 */ /* 0x040fe200078e00ff */
[C---:B------:R-:W-:Y:S02]  /*1530*/  ISETP.GT.U32.AND P3, PT, R5.reuse, R22, PT ;  /* 0x000000160500720c */ /* 0x040fe40003f64070 */
[C---:B------:R-:W-:Y:S01]  /*1540*/  ISETP.GT.U32.AND P1, PT, R5.reuse, R17, PT ;  /* 0x000000110500720c */ /* 0x040fe20003f24070 */
[----:B------:R-:W-:Y:S02]  /*1550*/  IMAD.MOV R23, RZ, RZ, -R23 ;  /* 0x000000ffff177224 */ /* 0x000fe400078e0a17 */
[----:B------:R-:W-:Y:S01]  /*1560*/  @!P4 IMAD.MOV R15, RZ, RZ, -R15 ;  /* 0x000000ffff0fc224 */ /* 0x000fe200078e0a0f */
[C---:B------:R-:W-:Y:S01]  /*1570*/  ISETP.GT.U32.AND P4, PT, R5.reuse, R19, PT ;  /* 0x000000130500720c */ /* 0x040fe20003f84070 */
[----:B------:R-:W-:Y:S02]  /*1580*/  IMAD R26, R5, R23, R26 ;  /* 0x00000017051a7224 */ /* 0x000fe400078e021a */
[----:B------:R-:W-:-:S04]  /*1590*/  IMAD.HI.U32 R25, R6, R28, RZ ;  /* 0x0000001c06197227 */ /* 0x000fc800078e00ff */
[--C-:B------:R-:W-:Y:S01]  /*15a0*/  @!P3 IMAD.IADD R22, R22, 0x1, -R5.reuse ;  /* 0x000000011616b824 */ /* 0x100fe200078e0a05 */
[----:B------:R-:W-:Y:S01]  /*15b0*/  ISETP.GT.U32.AND P3, PT, R5, R26, PT ;  /* 0x0000001a0500720c */ /* 0x000fe20003f64070 */
[----:B------:R-:W-:Y:S01]  /*15c0*/  @!P1 IMAD.IADD R17, R17, 0x1, -R5 ;  /* 0x0000000111119824 */ /* 0x000fe200078e0a05 */
[----:B------:R-:W-:Y:S01]  /*15d0*/  ISETP.GT.U32.AND P1, PT, R5, R20, PT ;  /* 0x000000140500720c */ /* 0x000fe20003f24070 */
[----:B------:R-:W-:Y:S02]  /*15e0*/  IMAD.MOV R25, RZ, RZ, -R25 ;  /* 0x000000ffff197224 */ /* 0x000fe400078e0a19 */
[----:B------:R-:W-:Y:S02]  /*15f0*/  @!P4 IMAD.IADD R19, R19, 0x1, -R5 ;  /* 0x000000011313c824 */ /* 0x000fe400078e0a05 */
[C---:B------:R-:W-:Y:S02]  /*1600*/  IMAD R28, R5.reuse, R25, R28 ;  /* 0x00000019051c7224 */ /* 0x040fe400078e021c */
[----:B------:R-:W-:Y:S01]  /*1610*/  @!P2 IMAD.MOV R17, RZ, RZ, -R17 ;  /* 0x000000ffff11a224 */ /* 0x000fe200078e0a11 */
[----:B------:R-:W-:Y:S01]  /*1620*/  ISETP.GT.U32.AND P4, PT, R5, R19, PT ;  /* 0x000000130500720c */ /* 0x000fe20003f84070 */
[----:B------:R-:W-:-:S02]  /*1630*/  VIADD R23, R2, 0xd ;  /* 0x0000000d02177836 */ /* 0x000fc40000000000 */
[--C-:B------:R-:W-:Y:S02]  /*1640*/  @!P3 IMAD.IADD R26, R26, 0x1, -R5.reuse ;  /* 0x000000011a1ab824 */ /* 0x100fe400078e0a05 */
[--C-:B------:R-:W-:Y:S01]  /*1650*/  @!P1 IMAD.IADD R20, R20, 0x1, -R5.reuse ;  /* 0x0000000114149824 */ /* 0x100fe200078e0a05 */
[----:B------:R-:W-:Y:S01]  /*1660*/  ISETP.GE.AND P1, PT, R27, RZ, PT ;  /* 0x000000ff1b00720c */ /* 0x000fe20003f26270 */
[C---:B------:R-:W-:Y:S01]  /*1670*/  VIADD R25, R2.reuse, 0xc ;  /* 0x0000000c02197836 */ /* 0x040fe20000000000 */
[C---:B------:R-:W-:Y:S01]  /*1680*/  ISETP.GT.U32.AND P3, PT, R5.reuse, R26, PT ;  /* 0x0000001a0500720c */ /* 0x040fe20003f64070 */
[----:B------:R-:W-:Y:S01]  /*1690*/  VIADD R27, R2, 0xb ;  /* 0x0000000b021b7836 */ /* 0x000fe20000000000 */
[----:B------:R-:W-:Y:S01]  /*16a0*/  ISETP.GT.U32.AND P2, PT, R5, R20, PT ;  /* 0x000000140500720c */ /* 0x000fe20003f44070 */
[----:B------:R-:W-:Y:S01]  /*16b0*/  @!P5 IMAD.MOV R18, RZ, RZ, -R18 ;  /* 0x000000ffff12d224 */ /* 0x000fe200078e0a12 */
[----:B------:R-:W-:Y:S01]  /*16c0*/  IABS R33, R25 ;  /* 0x0000001900217213 */ /* 0x000fe20000000000 */
[----:B------:R-:W-:Y:S01]  /*16d0*/  @!P4 IMAD.IADD R19, R19, 0x1, -R5 ;  /* 0x000000011313c824 */ /* 0x000fe200078e0a05 */
[----:B------:R-:W-:Y:S01]  /*16e0*/  ISETP.GT.U32.AND P4, PT, R5, R24, PT ;  /* 0x000000180500720c */ /* 0x000fe20003f84070 */
[----:B------:R-:W-:Y:S01]  /*16f0*/  IMAD R4, R4, UR8, RZ ;  /* 0x0000000804047c24 */ /* 0x000fe2000f8e02ff */
[----:B------:R-:W-:Y:S01]  /*1700*/  IABS R35, R27 ;  /* 0x0000001b00237213 */ /* 0x000fe20000000000 */
[----:B------:R-:W-:Y:S01]  /*1710*/  @!P6 IMAD.MOV R19, RZ, RZ, -R19 ;  /* 0x000000ffff13e224 */ /* 0x000fe200078e0a13 */
[----:B------:R-:W-:Y:S01]  /*1720*/  ISETP.GE.AND P6, PT, R30, RZ, PT ;  /* 0x000000ff1e00720c */ /* 0x000fe20003fc6270 */
[----:B------:R-:W-:Y:S01]  /*1730*/  IMAD.HI.U32 R30, R6, R39, RZ ;  /* 0x00000027061e7227 */ /* 0x000fe200078e00ff */
[----:B------:R-:W-:-:S03]  /*1740*/  ISETP.GE.AND P5, PT, R29, RZ, PT ;  /* 0x000000ff1d00720c */ /* 0x000fc60003fa6270 */
[--C-:B------:R-:W-:Y:S01]  /*1750*/  @!P3 IMAD.IADD R26, R26, 0x1, -R5.reuse ;  /* 0x000000011a1ab824 */ /* 0x100fe200078e0a05 */
[----:B------:R-:W-:Y:S01]  /*1760*/  ISETP.GT.U32.AND P3, PT, R5, R28, PT ;  /* 0x0000001c0500720c */ /* 0x000fe20003f64070 */
[--C-:B------:R-:W-:Y:S01]  /*1770*/  @!P2 IMAD.IADD R20, R20, 0x1, -R5.reuse ;  /* 0x000000011414a824 */ /* 0x100fe200078e0a05 */
[----:B------:R-:W-:Y:S01]  /*1780*/  ISETP.GE.AND P2, PT, R31, RZ, PT ;  /* 0x000000ff1f00720c */ /* 0x000fe20003f46270 */
[----:B------:R-:W-:Y:S01]  /*1790*/  IMAD.MOV R40, RZ, RZ, -R30 ;  /* 0x000000ffff287224 */ /* 0x000fe200078e0a1e */
[----:B------:R-:W-:Y:S01]  /*17a0*/  IABS R31, R23 ;  /* 0x00000017001f7213 */ /* 0x000fe20000000000 */
[----:B------:R-:W-:Y:S01]  /*17b0*/  @!P0 IMAD.MOV R20, RZ, RZ, -R20 ;  /* 0x000000ffff148224 */ /* 0x000fe200078e0a14 */
[----:B------:R-:W-:Y:S01]  /*17c0*/  ISETP.GE.AND P0, PT, R23, RZ, PT ;  /* 0x000000ff1700720c */ /* 0x000fe20003f06270 */
[----:B------:R-:W-:Y:S02]  /*17d0*/  @!P4 IMAD.IADD R24, R24, 0x1, -R5 ;  /* 0x000000011818c824 */ /* 0x000fe400078e0a05 */
[----:B------:R-:W-:-:S03]  /*17e0*/  IMAD.HI.U32 R23, R6, R31, RZ ;  /* 0x0000001f06177227 */ /* 0x000fc600078e00ff */
[C---:B------:R-:W-:Y:S01]  /*17f0*/  ISETP.GT.U32.AND P4, PT, R5.reuse, R24, PT ;  /* 0x000000180500720c */ /* 0x040fe20003f84070 */
[----:B------:R-:W-:Y:S02]  /*1800*/  @!P3 IMAD.IADD R28, R28, 0x1, -R5 ;  /* 0x000000011c1cb824 */ /* 0x000fe400078e0a05 */
[----:B------:R-:W-:Y:S02]  /*1810*/  IMAD.MOV R32, RZ, RZ, -R23 ;  /* 0x000000ffff207224 */ /* 0x000fe400078e0a17 */
[----:B------:R-:W-:Y:S01]  /*1820*/  @!P1 IMAD.MOV R22, RZ, RZ, -R22 ;  /* 0x000000ffff169224 */ /* 0x000fe200078e0a16 */
[C---:B------:R-:W-:Y:S01]  /*1830*/  ISETP.GT.U32.AND P3, PT, R5.reuse, R28, PT ;  /* 0x0000001c0500720c */ /* 0x040fe20003f64070 */
[----:B------:R-:W-:Y:S01]  /*1840*/  IMAD R30, R5, R32, R31 ;  /* 0x00000020051e7224 */ /* 0x000fe200078e021f */
[----:B------:R-:W-:Y:S01]  /*1850*/  ISETP.GE.AND P1, PT, R25, RZ, PT ;  /* 0x000000ff1900720c */ /* 0x000fe20003f26270 */
[----:B------:R-:W-:-:S04]  /*1860*/  IMAD.HI.U32 R25, R6, R33, RZ ;  /* 0x0000002106197227 */ /* 0x000fc800078e00ff */
[----:B------:R-:W-:Y:S02]  /*1870*/  IMAD.MOV R34, RZ, RZ, -R25 ;  /* 0x000000ffff227224 */ /* 0x000fe400078e0a19 */
[----:B------:R-:W-:Y:S01]  /*1880*/  @!P4 IMAD.IADD R24, R24, 0x1, -R5 ;  /* 0x000000011818c824 */ /* 0x000fe200078e0a05 */
[----:B------:R-:W-:Y:S01]  /*1890*/  ISETP.GE.AND P4, PT, R27, RZ, PT ;  /* 0x000000ff1b00720c */ /* 0x000fe20003f86270 */
[C---:B------:R-:W-:Y:S02]  /*18a0*/  IMAD R32, R5.reuse, R34, R33 ;  /* 0x0000002205207224 */ /* 0x040fe400078e0221 */
[----:B------:R-:W-:Y:S01]  /*18b0*/  @!P3 IMAD.IADD R28, R28, 0x1, -R5 ;  /* 0x000000011c1cb824 */ /* 0x000fe200078e0a05 */
[----:B------:R-:W-:Y:S01]  /*18c0*/  ISETP.GT.U32.AND P3, PT, R5, R30, PT ;  /* 0x0000001e0500720c */ /* 0x000fe20003f64070 */
[----:B------:R-:W-:-:S04]  /*18d0*/  IMAD.HI.U32 R27, R6, R35, RZ ;  /* 0x00000023061b7227 */ /* 0x000fc800078e00ff */
[----:B------:R-:W-:-:S04]  /*18e0*/  IMAD.HI.U32 R29, R6, R37, RZ ;  /* 0x00000025061d7227 */ /* 0x000fc800078e00ff */
[----:B------:R-:W-:Y:S02]  /*18f0*/  IMAD.MOV R36, RZ, RZ, -R27 ;  /* 0x000000ffff247224 */ /* 0x000fe400078e0a1b */
[----:B------:R-:W-:Y:S02]  /*1900*/  IMAD.MOV R38, RZ, RZ, -R29 ;  /* 0x000000ffff267224 */ /* 0x000fe400078e0a1d */
[----:B------:R-:W-:Y:S01]  /*1910*/  @!P3 IMAD.IADD R30, R30, 0x1, -R5 ;  /* 0x000000011e1eb824 */ /* 0x000fe200078e0a05 */
[C---:B------:R-:W-:Y:S01]  /*1920*/  ISETP.GT.U32.AND P3, PT, R5.reuse, R32, PT ;  /* 0x000000200500720c */ /* 0x040fe20003f64070 */
[----:B------:R-:W-:Y:S02]  /*1930*/  VIADD R31, R2, 0x8 ;  /* 0x00000008021f7836 */ /* 0x000fe40000000000 */
[C---:B------:R-:W-:Y:S02]  /*1940*/  IMAD R34, R5.reuse, R36, R35 ;  /* 0x0000002405227224 */ /* 0x040fe400078e0223 */
[----:B------:R-:W-:-:S02]  /*1950*/  IMAD R36, R5, R38, R37 ;  /* 0x0000002605247224 */ /* 0x000fc400078e0225 */
[C---:B------:R-:W-:Y:S01]  /*1960*/  IMAD R38, R5.reuse, R40, R39 ;  /* 0x0000002805267224 */ /* 0x040fe200078e0227 */
[----:B------:R-:W-:Y:S01]  /*1970*/  IABS R40, R31 ;  /* 0x0000001f00287213 */ /* 0x000fe20000000000 */
[----:B------:R-:W-:Y:S02]  /*1980*/  VIADD R33, R2, 0x7 ;  /* 0x0000000702217836 */ /* 0x000fe40000000000 */
[----:B------:R-:W-:Y:S01]  /*1990*/  @!P5 IMAD.MOV R24, RZ, RZ, -R24 ;  /* 0x000000ffff18d224 */ /* 0x000fe200078e0a18 */
[----:B------:R-:W-:Y:S01]  /*19a0*/  ISETP.GT.U32.AND P5, PT, R5, R30, PT ;  /* 0x0000001e0500720c */ /* 0x000fe20003fa4070 */
[----:B------:R-:W-:Y:S01]  /*19b0*/  @!P3 IMAD.IADD R32, R32, 0x1, -R5 ;  /* 0x000000012020b824 */ /* 0x000fe200078e0a05 */
[----:B------:R-:W-:Y:S01]  /*19c0*/  IABS R42, R33 ;  /* 0x00000021002a7213 */ /* 0x000fe20000000000 */
[----:B------:R-:W-:-:S03]  /*19d0*/  IMAD.HI.U32 R23, R6, R40, RZ ;  /* 0x0000002806177227 */ /* 0x000fc600078e00ff */
[C---:B------:R-:W-:Y:S01]  /*19e0*/  ISETP.GT.U32.AND P3, PT, R5.reuse, R32, PT ;  /* 0x000000200500720c */ /* 0x040fe20003f64070 */
[----:B------:R-:W-:Y:S01]  /*19f0*/  @!P6 IMAD.MOV R26, RZ, RZ, -R26 ;  /* 0x000000ffff1ae224 */ /* 0x000fe200078e0a1a */
[----:B------:R-:W-:Y:S01]  /*1a00*/  ISETP.GT.U32.AND P6, PT, R5, R34, PT ;  /* 0x000000220500720c */ /* 0x000fe20003fc4070 */
[----:B------:R-:W-:-:S04]  /*1a10*/  IMAD.HI.U32 R25, R6, R42, RZ ;  /* 0x0000002a06197227 */ /* 0x000fc800078e00ff */
[----:B------:R-:W-:Y:S02]  /*1a20*/  IMAD.MOV R29, RZ, RZ, -R23 ;  /* 0x000000ffff1d7224 */ /* 0x000fe400078e0a17 */
[----:B------:R-:W-:Y:S02]  /*1a30*/  VIADD R35, R2, 0x6 ;  /* 0x0000000602237836 */ /* 0x000fe40000000000 */
[----:B------:R-:W-:Y:S02]  /*1a40*/  IMAD.MOV R25, RZ, RZ, -R25 ;  /* 0x000000ffff197224 */ /* 0x000fe400078e0a19 */
[C---:B------:R-:W-:Y:S01]  /*1a50*/  IMAD R40, R5.reuse, R29, R40 ;  /* 0x0000001d05287224 */ /* 0x040fe200078e0228 */
[----:B------:R-:W-:Y:S01]  /*1a60*/  IABS R44, R35 ;  /* 0x00000023002c7213 */ /* 0x000fe20000000000 */
[C---:B------:R-:W-:Y:S02]  /*1a70*/  IMAD R42, R5.reuse, R25, R42 ;  /* 0x00000019052a7224 */ /* 0x040fe400078e022a */
[----:B------:R-:W-:Y:S01]  /*1a80*/  @!P3 IMAD.IADD R32, R32, 0x1, -R5 ;  /* 0x000000012020b824 */ /* 0x000fe200078e0a05 */
[----:B------:R-:W-:Y:S01]  /*1a90*/  ISETP.GT.U32.AND P3, PT, R5, R40, PT ;  /* 0x000000280500720c */ /* 0x000fe20003f64070 */
[----:B------:R-:W-:-:S02]  /*1aa0*/  VIADD R39, R2, 0x4 ;  /* 0x0000000402277836 */ /* 0x000fc40000000000 */
[--C-:B------:R-:W-:Y:S01]  /*1ab0*/  @!P5 IMAD.IADD R30, R30, 0x1, -R5.reuse ;  /* 0x000000011e1ed824 */ /* 0x100fe200078e0a05 */
[C---:B------:R-:W-:Y:S01]  /*1ac0*/  ISETP.GT.U32.AND P5, PT, R5.reuse, R38, PT ;  /* 0x000000260500720c */ /* 0x040fe20003fa4070 */
[----:B------:R-:W-:Y:S01]  /*1ad0*/  @!P6 IMAD.IADD R34, R34, 0x1, -R5 ;  /* 0x000000012222e824 */ /* 0x000fe200078e0a05 */
[----:B------:R-:W-:Y:S01]  /*1ae0*/  ISETP.GT.U32.AND P6, PT, R5, R42, PT ;  /* 0x0000002a0500720c */ /* 0x000fe20003fc4070 */
[----:B------:R-:W-:Y:S01]  /*1af0*/  VIADD R37, R2, 0x5 ;  /* 0x0000000502257836 */ /* 0x000fe20000000000 */
[----:B------:R-:W-:Y:S01]  /*1b00*/  IABS R48, R39 ;  /* 0x0000002700307213 */ /* 0x000fe20000000000 */
[----:B------:R-:W-:-:S03]  /*1b10*/  IMAD.HI.U32 R27, R6, R44, RZ ;  /* 0x0000002c061b7227 */ /* 0x000fc600078e00ff */
[----:B------:R-:W-:Y:S01]  /*1b20*/  IABS R46, R37 ;  /* 0x00000025002e7213 */ /* 0x000fe20000000000 */
[----:B------:R-:W-:Y:S02]  /*1b30*/  IMAD.MOV R27, RZ, RZ, -R27 ;  /* 0x000000ffff1b7224 */ /* 0x000fe400078e0a1b */
[----:B------:R-:W-:Y:S01]  /*1b40*/  @!P2 IMAD.MOV R28, RZ, RZ, -R28 ;  /* 0x000000ffff1ca224 */ /* 0x000fe200078e0a1c */
[----:B------:R-:W-:Y:S01]  /*1b50*/  ISETP.GT.U32.AND P2, PT, R5, R36, PT ;  /* 0x000000240500720c */ /* 0x000fe20003f44070 */
[----:B------:R-:W-:Y:S02]  /*1b60*/  VIADD R29, R2, 0x2 ;  /* 0x00000002021d7836 */ /* 0x000fe40000000000 */
[----:B------:R-:W-:-:S03]  /*1b70*/  IMAD.HI.U32 R25, R6, R48, RZ ;  /* 0x0000003006197227 */ /* 0x000fc600078e00ff */
[----:B------:R-:W-:Y:S01]  /*1b80*/  IABS R52, R29 ;  /* 0x0000001d00347213 */ /* 0x000fe20000000000 */
[----:B------:R-:W-:Y:S02]  /*1b90*/  IMAD R44, R5, R27, R44 ;  /* 0x0000001b052c7224 */ /* 0x000fe400078e022c */
[----:B------:R-:W-:Y:S02]  /*1ba0*/  VIADD R27, R2, 0x3 ;  /* 0x00000003021b7836 */ /* 0x000fe40000000000 */
[----:B------:R-:W-:Y:S02]  /*1bb0*/  @!P3 IMAD.IADD R40, R40, 0x1, -R5 ;  /* 0x000000012828b824 */ /* 0x000fe400078e0a05 */
[----:B------:R-:W-:Y:S01]  /*1bc0*/  IMAD.HI.U32 R23, R6, R46, RZ ;  /* 0x0000002e06177227 */ /* 0x000fe200078e00ff */
[----:B------:R-:W-:-:S03]  /*1bd0*/  IABS R50, R27 ;  /* 0x0000001b00327213 */ /* 0x000fc60000000000 */
[----:B------:R-:W-:Y:S02]  /*1be0*/  IMAD.MOV R25, RZ, RZ, -R25 ;  /* 0x000000ffff197224 */ /* 0x000fe400078e0a19 */
[--C-:B------:R-:W-:Y:S01]  /*1bf0*/  @!P5 IMAD.IADD R38, R38, 0x1, -R5.reuse ;  /* 0x000000012626d824 */ /* 0x100fe200078e0a05 */
[C---:B------:R-:W-:Y:S01]  /*1c00*/  ISETP.GT.U32.AND P5, PT, R5.reuse, R34, PT ;  /* 0x000000220500720c */ /* 0x040fe20003fa4070 */
[----:B------:R-:W-:Y:S01]  /*1c10*/  @!P6 IMAD.IADD R42, R42, 0x1, -R5 ;  /* 0x000000012a2ae824 */ /* 0x000fe200078e0a05 */
[C---:B------:R-:W-:Y:S01]  /*1c20*/  ISETP.GT.U32.AND P6, PT, R5.reuse, R40, PT ;  /* 0x000000280500720c */ /* 0x040fe20003fc4070 */
[----:B------:R-:W-:Y:S02]  /*1c30*/  IMAD.MOV R23, RZ, RZ, -R23 ;  /* 0x000000ffff177224 */ /* 0x000fe400078e0a17 */
[----:B------:R-:W-:Y:S02]  /*1c40*/  IMAD R48, R5, R25, R48 ;  /* 0x0000001905307224 */ /* 0x000fe400078e0230 */
[----:B------:R-:W-:-:S04]  /*1c50*/  IMAD.HI.U32 R25, R6, R52, RZ ;  /* 0x0000003406197227 */ /* 0x000fc800078e00ff */
[----:B------:R-:W-:Y:S01]  /*1c60*/  @!P0 IMAD.MOV R30, RZ, RZ, -R30 ;  /* 0x000000ffff1e8224 */ /* 0x000fe200078e0a1e */
[C---:B------:R-:W-:Y:S01]  /*1c70*/  ISETP.GT.U32.AND P0, PT, R5.reuse, R38, PT ;  /* 0x000000260500720c */ /* 0x040fe20003f04070 */
[C---:B------:R-:W-:Y:S02]  /*1c80*/  IMAD R46, R5.reuse, R23, R46 ;  /* 0x00000017052e7224 */ /* 0x040fe400078e022e */
[----:B------:R-:W-:Y:S01]  /*1c90*/  @!P2 IMAD.IADD R36, R36, 0x1, -R5 ;  /* 0x000000012424a824 */ /* 0x000fe200078e0a05 */
[----:B------:R-:W-:Y:S01]  /*1ca0*/  ISETP.GT.U32.AND P2, PT, R5, R44, PT ;  /* 0x0000002c0500720c */ /* 0x000fe20003f44070 */
[----:B------:R-:W-:-:S03]  /*1cb0*/  IMAD.HI.U32 R23, R6, R50, RZ ;  /* 0x0000003206177227 */ /* 0x000fc600078e00ff */
[C---:B------:R-:W-:Y:S01]  /*1cc0*/  ISETP.GT.U32.AND P3, PT, R5.reuse, R36, PT ;  /* 0x000000240500720c */ /* 0x040fe20003f64070 */
[----:B------:R-:W-:Y:S02]  /*1cd0*/  IMAD.MOV R25, RZ, RZ, -R25 ;  /* 0x000000ffff197224 */ /* 0x000fe400078e0a19 */
[----:B------:R-:W-:Y:S02]  /*1ce0*/  IMAD.MOV R23, RZ, RZ, -R23 ;  /* 0x000000ffff177224 */ /* 0x000fe400078e0a17 */
[C---:B------:R-:W-:Y:S02]  /*1cf0*/  IMAD R52, R5.reuse, R25, R52 ;  /* 0x0000001905347224 */ /* 0x040fe400078e0234 */
[C---:B------:R-:W-:Y:S02]  /*1d00*/  IMAD R50, R5.reuse, R23, R50 ;  /* 0x0000001705327224 */ /* 0x040fe400078e0232 */
[----:B------:R-:W-:Y:S01]  /*1d10*/  @!P6 IMAD.IADD R40, R40, 0x1, -R5 ;  /* 0x000000012828e824 */ /* 0x000fe200078e0a05 */
[----:B------:R-:W-:Y:S01]  /*1d20*/  ISETP.GT.U32.AND P6, PT, R5, R52, PT ;  /* 0x000000340500720c */ /* 0x000fe20003fc4070 */
[----:B------:R-:W-:-:S04]  /*1d30*/  IMAD.HI.U32 R23, R6, R54, RZ ;  /* 0x0000003606177227 */ /* 0x000fc800078e00ff */
[----:B------:R-:W-:-:S04]  /*1d40*/  IMAD.HI.U32 R6, R6, R56, RZ ;  /* 0x0000003806067227 */ /* 0x000fc800078e00ff */
[--C-:B------:R-:W-:Y:S01]  /*1d50*/  @!P0 IMAD.IADD R38, R38, 0x1, -R5.reuse ;  /* 0x0000000126268824 */ /* 0x100fe200078e0a05 */
[C---:B------:R-:W-:Y:S01]  /*1d60*/  ISETP.GT.U32.AND P0, PT, R5.reuse, R50, PT ;  /* 0x000000320500720c */ /* 0x040fe20003f04070 */
[--C-:B------:R-:W-:Y:S02]  /*1d70*/  @!P2 IMAD.IADD R44, R44, 0x1, -R5.reuse ;  /* 0x000000012c2ca824 */ /* 0x100fe400078e0a05 */
[----:B------:R-:W-:Y:S01]  /*1d80*/  @!P1 IMAD.MOV R32, RZ, RZ, -R32 ;  /* 0x000000ffff209224 */ /* 0x000fe200078e0a20 */
[C---:B------:R-:W-:Y:S01]  /*1d90*/  ISETP.GT.U32.AND P1, PT, R5.reuse, R42, PT ;  /* 0x0000002a0500720c */ /* 0x040fe20003f24070 */
[----:B------:R-:W-:Y:S01]  /*1da0*/  IMAD.MOV R6, RZ, RZ, -R6 ;  /* 0x000000ffff067224 */ /* 0x000fe200078e0a06 */
[C---:B------:R-:W-:Y:S01]  /*1db0*/  ISETP.GT.U32.AND P2, PT, R5.reuse, R44, PT ;  /* 0x0000002c0500720c */ /* 0x040fe20003f44070 */
[--C-:B------:R-:W-:Y:S01]  /*1dc0*/  @!P5 IMAD.IADD R34, R34, 0x1, -R5.reuse ;  /* 0x000000012222d824 */ /* 0x100fe200078e0a05 */
[C---:B------:R-:W-:Y:S01]  /*1dd0*/  ISETP.GT.U32.AND P5, PT, R5.reuse, R46, PT ;  /* 0x0000002e0500720c */ /* 0x040fe20003fa4070 */
[----:B------:R-:W-:Y:S01]  /*1de0*/  @!P3 IMAD.IADD R36, R36, 0x1, -R5 ;  /* 0x000000012424b824 */ /* 0x000fe200078e0a05 */
[C---:B------:R-:W-:Y:S01]  /*1df0*/  ISETP.GT.U32.AND P3, PT, R5.reuse, R48, PT ;  /* 0x000000300500720c */ /* 0x040fe20003f64070 */
[----:B------:R-:W-:Y:S01]  /*1e00*/  IMAD R56, R5, R6, R56 ;  /* 0x0000000605387224 */ /* 0x000fe200078e0238 */
[----:B------:R-:W-:Y:S01]  /*1e10*/  SHF.R.S32.HI R6, RZ, 0x1f, R3 ;  /* 0x0000001fff067819 */ /* 0x000fe20000011403 */
[----:B------:R-:W-:-:S02]  /*1e20*/  IMAD.MOV R23, RZ, RZ, -R23 ;  /* 0x000000ffff177224 */ /* 0x000fc400078e0a17 */
[--C-:B------:R-:W-:Y:S01]  /*1e30*/  @!P6 IMAD.IADD R52, R52, 0x1, -R5.reuse ;  /* 0x000000013434e824 */ /* 0x100fe200078e0a05 */
[C---:B------:R-:W-:Y:S01]  /*1e40*/  ISETP.GT.U32.AND P6, PT, R5.reuse, R56, PT ;  /* 0x000000380500720c */ /* 0x040fe20003fc4070 */
[----:B------:R-:W-:Y:S01]  /*1e50*/  IMAD R54, R5, R23, R54 ;  /* 0x0000001705367224 */ /* 0x000fe200078e0236 */
[----:B------:R-:W-:Y:S01]  /*1e60*/  LEA.HI R3, R6, R3, RZ, 0x6 ;  /* 0x0000000306037211 */ /* 0x000fe200078f30ff */
[--C-:B------:R-:W-:Y:S01]  /*1e70*/  @!P0 IMAD.IADD R50, R50, 0x1, -R5.reuse ;  /* 0x0000000132328824 */ /* 0x100fe200078e0a05 */
[----:B------:R-:W-:Y:S01]  /*1e80*/  ISETP.GE.AND P0, PT, R33, RZ, PT ;  /* 0x000000ff2100720c */ /* 0x000fe20003f06270 */
[--C-:B------:R-:W-:Y:S01]  /*1e90*/  @!P1 IMAD.IADD R42, R42, 0x1, -R5.reuse ;  /* 0x000000012a2a9824 */ /* 0x100fe200078e0a05 */
[----:B------:R-:W-:Y:S01]  /*1ea0*/  ISETP.GT.U32.AND P1, PT, R5, R54, PT ;  /* 0x000000360500720c */ /* 0x000fe20003f24070 */
[--C-:B------:R-:W-:Y:S01]  /*1eb0*/  @!P2 IMAD.IADD R44, R44, 0x1, -R5.reuse ;  /* 0x000000012c2ca824 */ /* 0x100fe200078e0a05 */
[----:B------:R-:W-:Y:S01]  /*1ec0*/  ISETP.GE.AND P2, PT, R41, RZ, PT ;  /* 0x000000ff2900720c */ /* 0x000fe20003f46270 */
[--C-:B------:R-:W-:Y:S01]  /*1ed0*/  @!P5 IMAD.IADD R46, R46, 0x1, -R5.reuse ;  /* 0x000000012e2ed824 */ /* 0x100fe200078e0a05 */
[----:B------:R-:W-:Y:S01]  /*1ee0*/  ISETP.GE.AND P5, PT, R43, RZ, PT ;  /* 0x000000ff2b00720c */ /* 0x000fe20003fa6270 */
[--C-:B------:R-:W-:Y:S01]  /*1ef0*/  @!P3 IMAD.IADD R48, R48, 0x1, -R5.reuse ;  /* 0x000000013030b824 */ /* 0x100fe200078e0a05 */
[----:B------:R-:W-:Y:S01]  /*1f00*/  ISETP.GE.AND P3, PT, R31, RZ, PT ;  /* 0x000000ff1f00720c */ /* 0x000fe20003f66270 */
[--C-:B------:R-:W-:Y:S01]  /*1f10*/  @!P6 IMAD.IADD R56, R56, 0x1, -R5.reuse ;  /* 0x000000013838e824 */ /* 0x100fe200078e0a05 */
[----:B------:R-:W-:Y:S01]  /*1f20*/  ISETP.GE.AND P6, PT, R35, RZ, PT ;  /* 0x000000ff2300720c */ /* 0x000fe20003fc6270 */
[----:B------:R-:W-:Y:S01]  /*1f30*/  @!P4 IMAD.MOV R34, RZ, RZ, -R34 ;  /* 0x000000ffff22c224 */ /* 0x000fe200078e0a22 */
[C---:B------:R-:W-:Y:S01]  /*1f40*/  ISETP.GT.U32.AND P4, PT, R5.reuse, R50, PT ;  /* 0x000000320500720c */ /* 0x040fe20003f84070 */
[----:B------:R-:W-:Y:S01]  /*1f50*/  @!P0 IMAD.MOV R42, RZ, RZ, -R42 ;  /* 0x000000ffff2a8224 */ /* 0x000fe200078e0a2a */
[C---:B------:R-:W-:Y:S01]  /*1f60*/  ISETP.GT.U32.AND P0, PT, R5.reuse, R56, PT ;  /* 0x000000380500720c */ /* 0x040fe20003f04070 */
[--C-:B------:R-:W-:Y:S01]  /*1f70*/  @!P1 IMAD.IADD R54, R54, 0x1, -R5.reuse ;  /* 0x0000000136369824 */ /* 0x100fe200078e0a05 */
[C---:B------:R-:W-:Y:S01]  /*1f80*/  ISETP.GT.U32.AND P1, PT, R5.reuse, R46, PT ;  /* 0x0000002e0500720c */ /* 0x040fe20003f24070 */
[----:B------:R-:W-:Y:S01]  /*1f90*/  @!P2 IMAD.MOV R36, RZ, RZ, -R36 ;  /* 0x000000ffff24a224 */ /* 0x000fe200078e0a24 */
[C---:B------:R-:W-:Y:S01]  /*1fa0*/  ISETP.GT.U32.AND P2, PT, R5.reuse, R48, PT ;  /* 0x000000300500720c */ /* 0x040fe20003f44070 */
[----:B------:R-:W-:Y:S01]  /*1fb0*/  @!P5 IMAD.MOV R38, RZ, RZ, -R38 ;  /* 0x000000ffff26d224 */ /* 0x000fe200078e0a26 */
[C---:B------:R-:W-:Y:S01]  /*1fc0*/  ISETP.GT.U32.AND P5, PT, R5.reuse, R52, PT ;  /* 0x000000340500720c */ /* 0x040fe20003fa4070 */
[----:B------:R-:W-:Y:S01]  /*1fd0*/  @!P3 IMAD.MOV R40, RZ, RZ, -R40 ;  /* 0x000000ffff28b224 */ /* 0x000fe200078e0a28 */
[----:B------:R-:W-:Y:S01]  /*1fe0*/  ISETP.GT.U32.AND P3, PT, R5, R54, PT ;  /* 0x000000360500720c */ /* 0x000fe20003f64070 */
[----:B------:R-:W-:Y:S01]  /*1ff0*/  @!P6 IMAD.MOV R44, RZ, RZ, -R44 ;  /* 0x000000ffff2ce224 */ /* 0x000fe200078e0a2c */
[----:B------:R-:W-:Y:S01]  /*2000*/  LOP3.LUT R6, RZ, R21, RZ, 0x33, !PT ;  /* 0x00000015ff067212 */ /* 0x000fe200078e33ff */
[--C-:B------:R-:W-:Y:S01]  /*2010*/  @!P4 IMAD.IADD R50, R50, 0x1, -R5.reuse ;  /* 0x000000013232c824 */ /* 0x100fe200078e0a05 */
[----:B------:R-:W-:Y:S01]  /*2020*/  ISETP.GE.AND P4, PT, R27, RZ, PT ;  /* 0x000000ff1b00720c */ /* 0x000fe20003f86270 */
[--C-:B------:R-:W-:Y:S01]  /*2030*/  @!P0 IMAD.IADD R56, R56, 0x1, -R5.reuse ;  /* 0x0000000138388824 */ /* 0x100fe200078e0a05 */
[----:B------:R-:W-:Y:S01]  /*2040*/  ISETP.NE.AND P0, PT, R21, RZ, PT ;  /* 0x000000ff1500720c */ /* 0x000fe20003f05270 */
[--C-:B------:R-:W-:Y:S01]  /*2050*/  @!P1 IMAD.IADD R46, R46, 0x1, -R5.reuse ;  /* 0x000000012e2e9824 */ /* 0x100fe200078e0a05 */
[----:B------:R-:W0:Y:S01]  /*2060*/  LDC R21, c[0x0][0x240] ;  /* 0x00009000ff157b82 */ /* 0x000e220000000800 */
[--C-:B------:R-:W-:Y:S01]  /*2070*/  @!P2 IMAD.IADD R48, R48, 0x1, -R5.reuse ;  /* 0x000000013030a824 */ /* 0x100fe200078e0a05 */
[----:B------:R-:W-:Y:S01]  /*2080*/  ISETP.GE.AND P1, PT, R37, RZ, PT ;  /* 0x000000ff2500720c */ /* 0x000fe20003f26270 */
[--C-:B------:R-:W-:Y:S01]  /*2090*/  @!P5 IMAD.IADD R52, R52, 0x1, -R5.reuse ;  /* 0x000000013434d824 */ /* 0x100fe200078e0a05 */
[----:B------:R-:W-:Y:S01]  /*20a0*/  ISETP.GE.AND P2, PT, R39, RZ, PT ;  /* 0x000000ff2700720c */ /* 0x000fe20003f46270 */
[----:B------:R-:W-:Y:S01]  /*20b0*/  @!P3 IMAD.IADD R54, R54, 0x1, -R5 ;  /* 0x000000013636b824 */ /* 0x000fe200078e0a05 */
[----:B------:R-:W-:Y:S01]  /*20c0*/  ISETP.GE.AND P3, PT, R45, RZ, PT ;  /* 0x000000ff2d00720c */ /* 0x000fe20003f66270 */
[-C--:B------:R-:W-:Y:S01]  /*20d0*/  IMAD R151, R151, R163.reuse, RZ ;  /* 0x000000a397977224 */ /* 0x080fe200078e02ff */
[----:B------:R-:W-:Y:S01]  /*20e0*/  SEL R5, R6, R44, !P0 ;  /* 0x0000002c06057207 */ /* 0x000fe20004000000 */
[----:B------:R-:W-:Y:S01]  /*20f0*/  @!P4 IMAD.MOV R50, RZ, RZ, -R50 ;  /* 0x000000ffff32c224 */ /* 0x000fe200078e0a32 */
[----:B------:R-:W1:Y:S01]  /*2100*/  LDC.64 R44, c[0x0][0x218] ;  /* 0x00008600ff2c7b82 */ /* 0x000e620000000a00 */
[----:B------:R-:W-:Y:S01]  /*2110*/  ISETP.GE.AND P5, PT, R29, RZ, PT ;  /* 0x000000ff1d00720c */ /* 0x000fe20003fa6270 */
[-C--:B------:R-:W-:Y:S01]  /*2120*/  IMAD R150, R150, R163.reuse, RZ ;  /* 0x000000a396967224 */ /* 0x080fe200078e02ff */
[----:B------:R-:W-:Y:S01]  /*2130*/  ISETP.GE.AND P6, PT, R2, RZ, PT ;  /* 0x000000ff0200720c */ /* 0x000fe20003fc6270 */
[----:B------:R-:W-:Y:S01]  /*2140*/  IMAD R149, R149, R163, RZ ;  /* 0x000000a395957224 */ /* 0x000fe200078e02ff */
[C---:B------:R-:W-:Y:S01]  /*2150*/  SEL R7, R6.reuse, R7, !P0 ;  /* 0x0000000706077207 */ /* 0x040fe20004000000 */
[----:B------:R-:W-:Y:S01]  /*2160*/  @!P1 IMAD.MOV R46, RZ, RZ, -R46 ;  /* 0x000000ffff2e9224 */ /* 0x000fe200078e0a2e */
[C---:B------:R-:W-:Y:S01]  /*2170*/  SEL R9, R6.reuse, R9, !P0 ;  /* 0x0000000906097207 */ /* 0x040fe20004000000 */
[----:B------:R-:W-:Y:S01]  /*2180*/  @!P2 IMAD.MOV R48, RZ, RZ, -R48 ;  /* 0x000000ffff30a224 */ /* 0x000fe200078e0a30 */
[C---:B------:R-:W-:Y:S01]  /*2190*/  SEL R8, R6.reuse, R8, !P0 ;  /* 0x0000000806087207 */ /* 0x040fe20004000000 */
[----:B------:R-:W-:Y:S01]  /*21a0*/  @!P3 IMAD.MOV R54, RZ, RZ, -R54 ;  /* 0x000000ffff36b224 */ /* 0x000fe200078e0a36 */
[----:B------:R-:W-:Y:S01]  /*21b0*/  SEL R10, R6, R10, !P0 ;  /* 0x0000000a060a7207 */ /* 0x000fe20004000000 */
[----:B------:R-:W-:Y:S01]  /*21c0*/  IMAD R148, R148, R163, RZ ;  /* 0x000000a394947224 */ /* 0x000fe200078e02ff */
[C---:B------:R-:W-:Y:S01]  /*21d0*/  SEL R11, R6.reuse, R11, !P0 ;  /* 0x0000000b060b7207 */ /* 0x040fe20004000000 */
[----:B------:R-:W-:Y:S01]  /*21e0*/  @!P5 IMAD.MOV R52, RZ, RZ, -R52 ;  /* 0x000000ffff34d224 */ /* 0x000fe200078e0a34 */
[C---:B------:R-:W-:Y:S01]  /*21f0*/  SEL R12, R6.reuse, R12, !P0 ;  /* 0x0000000c060c7207 */ /* 0x040fe20004000000 */
[----:B------:R-:W-:Y:S01]  /*2200*/  @!P6 IMAD.MOV R56, RZ, RZ, -R56 ;  /* 0x000000ffff38e224 */ /* 0x000fe200078e0a38 */
[C---:B------:R-:W-:Y:S01]  /*2210*/  SEL R13, R6.reuse, R13, !P0 ;  /* 0x0000000d060d7207 */ /* 0x040fe20004000000 */
[-C--:B0-----:R-:W-:Y:S01]  /*2220*/  IMAD R7, R7, R21.reuse, RZ ;  /* 0x0000001507077224 */ /* 0x081fe200078e02ff */
[C---:B------:R-:W-:Y:S01]  /*2230*/  SEL R14, R6.reuse, R14, !P0 ;  /* 0x0000000e060e7207 */ /* 0x040fe20004000000 */
[----:B------:R-:W-:Y:S01]  /*2240*/  IMAD R23, R9, R21, RZ ;  /* 0x0000001509177224 */ /* 0x000fe200078e02ff */
[----:B------:R-:W-:Y:S01]  /*2250*/  SEL R15, R6, R15, !P0 ;  /* 0x0000000f060f7207 */ /* 0x000fe20004000000 */
[-C--:B------:R-:W-:Y:S01]  /*2260*/  IMAD R8, R8, R21.reuse, RZ ;  /* 0x0000001508087224 */ /* 0x080fe200078e02ff */
[----:B------:R-:W-:Y:S01]  /*2270*/  SEL R16, R6, R16, !P0 ;  /* 0x0000001006107207 */ /* 0x000fe20004000000 */
[----:B------:R-:W-:Y:S01]  /*2280*/  IMAD R10, R10, R21, RZ ;  /* 0x000000150a0a7224 */ /* 0x000fe200078e02ff */
[C---:B------:R-:W-:Y:S01]  /*2290*/  SEL R17, R6.reuse, R17, !P0 ;  /* 0x0000001106117207 */ /* 0x040fe20004000000 */
[-C--:B------:R-:W-:Y:S01]  /*22a0*/  IMAD R11, R11, R21.reuse, RZ ;  /* 0x000000150b0b7224 */ /* 0x080fe200078e02ff */
[----:B------:R-:W-:Y:S01]  /*22b0*/  SEL R18, R6, R18, !P0 ;  /* 0x0000001206127207 */ /* 0x000fe20004000000 */
[----:B------:R-:W-:Y:S01]  /*22c0*/  IMAD R12, R12, R21, RZ ;  /* 0x000000150c0c7224 */ /* 0x000fe200078e02ff */
[C---:B------:R-:W-:Y:S01]  /*22d0*/  SEL R19, R6.reuse, R19, !P0 ;  /* 0x0000001306137207 */ /* 0x040fe20004000000 */
[-C--:B------:R-:W-:Y:S01]  /*22e0*/  IMAD R25, R13, R21.reuse, RZ ;  /* 0x000000150d197224 */ /* 0x080fe200078e02ff */
[----:B------:R-:W-:Y:S01]  /*22f0*/  SEL R20, R6, R20, !P0 ;  /* 0x0000001406147207 */ /* 0x000fe20004000000 */
[-C--:B------:R-:W-:Y:S01]  /*2300*/  IMAD R27, R14, R21.reuse, RZ ;  /* 0x000000150e1b7224 */ /* 0x080fe200078e02ff */
        /* <DEDUP_REMOVED lines=34> */
[-C--:B-1----:R-:W-:Y:S01]  /*2530*/  LEA R124, P6, R7, R44.reuse, 0x1 ;  /* 0x0000002c077c7211 */ /* 0x082fe200078c08ff */
[-C--:B------:R-:W-:Y:S01]  /*2540*/  IMAD R41, R5, R21.reuse, RZ ;  /* 0x0000001505297224 */ /* 0x080fe200078e02ff */
[-C--:B------:R-:W-:Y:S01]  /*2550*/  LEA R120, P1, R23, R44.reuse, 0x1 ;  /* 0x0000002c17787211 */ /* 0x080fe200078208ff */
[-C--:B------:R-:W-:Y:S01]  /*2560*/  IMAD R43, R46, R21.reuse, RZ ;  /* 0x000000152e2b7224 */ /* 0x080fe200078e02ff */
[-C--:B------:R-:W-:Y:S01]  /*2570*/  LEA R122, P2, R8, R44.reuse, 0x1 ;  /* 0x0000002c087a7211 */ /* 0x080fe200078408ff */
[-C--:B------:R-:W-:Y:S01]  /*2580*/  IMAD R47, R48, R21.reuse, RZ ;  /* 0x00000015302f7224 */ /* 0x080fe200078e02ff */
[-C--:B------:R-:W-:Y:S01]  /*2590*/  LEA R9, P4, R11, R44.reuse, 0x1 ;  /* 0x0000002c0b097211 */ /* 0x080fe200078808ff */
[----:B------:R-:W-:Y:S01]  /*25a0*/  IMAD R50, R50, R21, RZ ;  /* 0x0000001532327224 */ /* 0x000fe200078e02ff */
[----:B------:R-:W-:Y:S01]  /*25b0*/  LEA.HI.X.SX32 R123, R7, R45, 0x1, P6 ;  /* 0x0000002d077b7211 */ /* 0x000fe200030f0eff */
[-C--:B------:R-:W-:Y:S01]  /*25c0*/  IMAD R52, R52, R21.reuse, RZ ;  /* 0x0000001534347224 */ /* 0x080fe200078e02ff */
[-C--:B------:R-:W-:Y:S01]  /*25d0*/  LEA R14, P5, R12, R44.reuse, 0x1 ;  /* 0x0000002c0c0e7211 */ /* 0x080fe200078a08ff */
[-C--:B------:R-:W-:Y:S01]  /*25e0*/  IMAD R54, R54, R21.reuse, RZ ;  /* 0x0000001536367224 */ /* 0x080fe200078e02ff */
[-C--:B------:R-:W-:Y:S01]  /*25f0*/  LEA R13, P6, R25, R44.reuse, 0x1 ;  /* 0x0000002c190d7211 */ /* 0x080fe200078c08ff */
[----:B------:R-:W-:Y:S01]  /*2600*/  IMAD R21, R6, R21, RZ ;  /* 0x0000001506157224 */ /* 0x000fe200078e02ff */
[-C--:B------:R-:W-:Y:S01]  /*2610*/  LEA R6, P3, R10, R44.reuse, 0x1 ;  /* 0x0000002c0a067211 */ /* 0x080fe200078608ff */
[----:B------:R-:W-:Y:S01]  /*2620*/  IMAD R147, R147, R163, RZ ;  /* 0x000000a393937224 */ /* 0x000fe200078e02ff */
[----:B------:R-:W-:Y:S01]  /*2630*/  LEA.HI.X.SX32 R5, R23, R45, 0x1, P1 ;  /* 0x0000002d17057211 */ /* 0x000fe200008f0eff */
[-C--:B------:R-:W-:Y:S01]  /*2640*/  IMAD R146, R146, R163.reuse, RZ ;  /* 0x000000a392927224 */ /* 0x080fe200078e02ff */
[-C--:B------:R-:W-:Y:S01]  /*2650*/  LEA R107, P1, R27, R44.reuse, 0x1 ;  /* 0x0000002c1b6b7211 */ /* 0x080fe200078208ff */
[----:B------:R-:W-:Y:S01]  /*2660*/  IMAD R145, R145, R163, RZ ;  /* 0x000000a391917224 */ /* 0x000fe200078e02ff */
[----:B------:R-:W-:Y:S01]  /*2670*/  LEA.HI.X.SX32 R121, R8, R45, 0x1, P2 ;  /* 0x0000002d08797211 */ /* 0x000fe200010f0eff */
[----:B------:R-:W-:Y:S01]  /*2680*/  IMAD R144, R144, R163, RZ ;  /* 0x000000a390907224 */ /* 0x000fe200078e02ff */
[----:B------:R-:W-:Y:S01]  /*2690*/  LEA.HI.X.SX32 R7, R10, R45, 0x1, P3 ;  /* 0x0000002d0a077211 */ /* 0x000fe200018f0eff */
        /* <DEDUP_REMOVED lines=8> */
[-C--:B------:R-:W-:Y:S01]  /*2720*/  IMAD R140, R140, R163.reuse, RZ ;  /* 0x000000a38c8c7224 */ /* 0x080fe200078e02ff */
[-C--:B------:R-:W-:Y:S01]  /*2730*/  LEA R106, P2, R15, R44.reuse, 0x1 ;  /* 0x0000002c0f6a7211 */ /* 0x080fe200078408ff */
        /* <DEDUP_REMOVED lines=25> */
[-C--:B------:R-:W-:Y:S01]  /*28d0*/  LEA R18, P4, R26, R44.reuse, 0x1 ;  /* 0x0000002c1a127211 */ /* 0x080fe200078808ff */
[----:B------:R-:W-:Y:S01]  /*28e0*/  IMAD.SHL.U32 R161, R162, 0x8, RZ ;  /* 0x00000008a2a17824 */ /* 0x000fe200078e00ff */
[----:B------:R-:W-:-:S02]  /*28f0*/  LEA R10, P5, R28, R44, 0x1 ;  /* 0x0000002c1c0a7211 */ /* 0x000fc400078a08ff */
[----:B------:R-:W-:Y:S02]  /*2900*/  CS2R R56, SRZ ;  /* 0x0000000000387805 */ /* 0x000fe4000001ff00 */
[-C--:B------:R-:W-:Y:S01]  /*2910*/  LEA R60, P6, R30, R44.reuse, 0x1 ;  /* 0x0000002c1e3c7211 */ /* 0x080fe200078c08ff */
[----:B------:R-:W-:Y:S01]  /*2920*/  IMAD.SHL.U32 R163, R163, 0x40, RZ ;  /* 0x00000040a3a37824 */ /* 0x000fe200078e00ff */
[-C--:B------:R-:W-:Y:S02]  /*2930*/  LEA.HI.X.SX32 R97, R20, R45.reuse, 0x1, P1 ;  /* 0x0000002d14617211 */ /* 0x080fe400008f0eff */
[----:B------:R-:W-:Y:S02]  /*2940*/  LEA R25, P1, R33, R44, 0x1 ;  /* 0x0000002c21197211 */ /* 0x000fe400078208ff */
[-C--:B------:R-:W-:Y:S02]  /*2950*/  LEA.HI.X.SX32 R95, R24, R45.reuse, 0x1, P3 ;  /* 0x0000002d185f7211 */ /* 0x080fe400018f0eff */
[----:B------:R-:W-:-:S02]  /*2960*/  LEA.HI.X.SX32 R93, R22, R45, 0x1, P2 ;  /* 0x0000002d165d7211 */ /* 0x000fc400010f0eff */
[-C--:B------:R-:W-:Y:S02]  /*2970*/  LEA R29, P3, R36, R44.reuse, 0x1 ;  /* 0x0000002c241d7211 */ /* 0x080fe400078608ff */
[-C--:B------:R-:W-:Y:S02]  /*2980*/  LEA.HI.X.SX32 R19, R26, R45.reuse, 0x1, P4 ;  /* 0x0000002d1a137211 */ /* 0x080fe400020f0eff */
[-C--:B------:R-:W-:Y:S02]  /*2990*/  LEA.HI.X.SX32 R16, R28, R45.reuse, 0x1, P5 ;  /* 0x0000002d1c107211 */ /* 0x080fe400028f0eff */
[----:B------:R-:W-:Y:S02]  /*29a0*/  LEA.HI.X.SX32 R61, R30, R45, 0x1, P6 ;  /* 0x0000002d1e3d7211 */ /* 0x000fe400030f0eff */
[-C--:B------:R-:W-:Y:S02]  /*29b0*/  LEA R27, P2, R34, R44.reuse, 0x1 ;  /* 0x0000002c221b7211 */ /* 0x080fe400078408ff */
[----:B------:R-:W-:-:S02]  /*29c0*/  LEA R88, P4, R89, R44, 0x1 ;  /* 0x0000002c59587211 */ /* 0x000fc400078808ff */
[-C--:B------:R-:W-:Y:S02]  /*29d0*/  LEA R31, P5, R39, R44.reuse, 0x1 ;  /* 0x0000002c271f7211 */ /* 0x080fe400078a08ff */
[-C--:B------:R-:W-:Y:S02]  /*29e0*/  LEA R32, P6, R42, R44.reuse, 0x1 ;  /* 0x0000002c2a207211 */ /* 0x080fe400078c08ff */
        /* <DEDUP_REMOVED lines=16> */
[-C--:B------:R-:W-:Y:S02]  /*2af0*/  LEA.HI.X.SX32 R118, R50, R45.reuse, 0x1, P4 ;  /* 0x0000002d32767211 */ /* 0x080fe400020f0eff */
[-C--:B------:R-:W-:Y:S02]  /*2b00*/  LEA.HI.X.SX32 R90, R52, R45.reuse, 0x1, P5 ;  /* 0x0000002d345a7211 */ /* 0x080fe400028f0eff */
[-C--:B------:R-:W-:Y:S02]  /*2b10*/  LEA.HI.X.SX32 R47, R54, R45.reuse, 0x1, P6 ;  /* 0x0000002d362f7211 */ /* 0x080fe400030f0eff */
[----:B------:R-:W-:Y:S02]  /*2b20*/  LEA.HI.X.SX32 R45, R21, R45, 0x1, P1 ;  /* 0x0000002d152d7211 */ /* 0x000fe400008f0eff */
[----:B------:R-:W0:Y:S01]  /*2b30*/  LDC R21, c[0x0][0x23c] ;  /* 0x00008f00ff157b82 */ /* 0x000e220000000800 */
[----:B------:R-:W-:Y:S02]  /*2b40*/  LEA R40, P0, R4, UR10, 0x1 ;  /* 0x0000000a04287c11 */ /* 0x000fe4000f8008ff */
[----:B------:R-:W-:-:S02]  /*2b50*/  SHF.R.S32.HI R3, RZ, 0x6, R3 ;  /* 0x00000006ff037819 */ /* 0x000fc40000011403 */
[----:B------:R-:W-:Y:S01]  /*2b60*/  LEA.HI.X.SX32 R41, R4, UR11, 0x1, P0 ;  /* 0x0000000b04297c11 */ /* 0x000fe200080f0eff */
[----:B0-----:R-:W-:Y:S02]  /*2b70*/  IMAD R4, R0, R21, RZ ;  /* 0x0000001500047224 */ /* 0x001fe400078e02ff */
[----:B------:R-:W-:-:S07]  /*2b80*/  IMAD.SHL.U32 R126, R21, 0x40, RZ ;  /* 0x00000040157e7824 */ /* 0x000fce00078e00ff */
.L_x_2:
[----:B------:R-:W-:Y:S01]  /*2b90*/  SHF.R.U32.HI R52, RZ, 0x5, R162 ;  /* 0x00000005ff347819 */ /* 0x000fe200000116a2 */
[----:B------:R-:W-:Y:S01]  /*2ba0*/  IMAD.WIDE R20, R158, 0x2, R40 ;  /* 0x000000029e147825 */ /* 0x000fe200078e0228 */
[----:B------:R-:W-:Y:S02]  /*2bb0*/  PRMT R54, RZ, 0x7610, R54 ;  /* 0x00007610ff367816 */ /* 0x000fe40000000036 */
[----:B------:R-:W-:-:S04]  /*2bc0*/  SGXT.U32 R52, R52, 0x1 ;  /* 0x000000013434781a */ /* 0x000fc80000000000 */
[C---:B------:R-:W-:Y:S02]  /*2bd0*/  ISETP.GE.AND P0, PT, R52.reuse, UR5, PT ;  /* 0x0000000534007c0c */ /* 0x040fe4000bf06270 */
[C---:B------:R-:W-:Y:S02]  /*2be0*/  LOP3.LUT R22, R52.reuse, 0x2, RZ, 0xfc, !PT ;  /* 0x0000000234167812 */ /* 0x040fe400078efcff */
[C---:B------:R-:W-:Y:S02]  /*2bf0*/  LOP3.LUT R43, R52.reuse, 0x4, RZ, 0xfc, !PT ;  /* 0x00000004342b7812 */ /* 0x040fe400078efcff */
[----:B------:R-:W-:Y:S02]  /*2c00*/  LOP3.LUT R23, R52, 0x8, RZ, 0xfc, !PT ;  /* 0x0000000834177812 */ /* 0x000fe400078efcff */
[----:B------:R-:W-:-:S05]  /*2c10*/  ISETP.GE.AND P6, PT, R43, UR5, PT ;  /* 0x000000052b007c0c */ /* 0x000fca000bfc6270 */
[----:B------:R0:W2:Y:S01]  /*2c20*/  @!P0 LDG.E.U16 R54, desc[UR6][R20.64] ;  /* 0x0000000614368981 */ /* 0x0000a2000c1e1500 */
[----:B------:R-:W-:Y:S02]  /*2c30*/  ISETP.GE.AND P0, PT, R22, UR5, PT ;  /* 0x0000000516007c0c */ /* 0x000fe4000bf06270 */
[----:B------:R-:W-:Y:S02]  /*2c40*/  ISETP.GE.AND P2, PT, R23, UR5, PT ;  /* 0x0000000517007c0c */ /* 0x000fe4000bf46270 */
[C---:B------:R-:W-:Y:S02]  /*2c50*/  LOP3.LUT R22, R52.reuse, 0x6, RZ, 0xfc, !PT ;  /* 0x0000000634167812 */ /* 0x040fe400078efcff */
[----:B------:R-:W-:Y:S02]  /*2c60*/  PRMT R116, RZ, 0x7610, R116 ;  /* 0x00007610ff747816 */ /* 0x000fe40000000074 */
[----:B------:R-:W-:Y:S01]  /*2c70*/  LOP3.LUT R42, R52, 0xa, RZ, 0xfc, !PT ;  /* 0x0000000a342a7812 */ /* 0x000fe200078efcff */
[----:B0-----:R-:W-:Y:S01]  /*2c80*/  IMAD.WIDE R20, R127, 0x2, R40 ;  /* 0x000000027f147825 */ /* 0x001fe200078e0228 */
[----:B------:R-:W-:-:S02]  /*2c90*/  ISETP.GE.AND P4, PT, R22, UR5, PT ;  /* 0x0000000516007c0c */ /* 0x000fc4000bf86270 */
[----:B------:R-:W-:Y:S01]  /*2ca0*/  PRMT R75, RZ, 0x7610, R75 ;  /* 0x00007610ff4b7816 */ /* 0x000fe2000000004b */
[----:B------:R-:W-:Y:S01]  /*2cb0*/  IMAD.WIDE R22, R128, 0x2, R40 ;  /* 0x0000000280167825 */ /* 0x000fe200078e0228 */
[----:B------:R-:W-:Y:S01]  /*2cc0*/  ISETP.GE.AND P3, PT, R42, UR5, PT ;  /* 0x000000052a007c0c */ /* 0x000fe2000bf66270 */
[----:B------:R0:W3:Y:S01]  /*2cd0*/  @!P0 LDG.E.U16 R116, desc[UR6][R20.64] ;  /* 0x0000000614748981 */ /* 0x0000e2000c1e1500 */
[----:B------:R-:W-:Y:S02]  /*2ce0*/  PRMT R55, RZ, 0x7610, R55 ;  /* 0x00007610ff377816 */ /* 0x000fe40000000037 */
[C---:B------:R-:W-:Y:S01]  /*2cf0*/  LOP3.LUT R42, R52.reuse, 0xc, RZ, 0xfc, !PT ;  /* 0x0000000c342a7812 */ /* 0x040fe200078efcff */
[----:B------:R1:W4:Y:S01]  /*2d00*/  @!P6 LDG.E.U16 R75, desc[UR6][R22.64] ;  /* 0x00000006164be981 */ /* 0x000322000c1e1500 */
[C---:B------:R-:W-:Y:S02]  /*2d10*/  LOP3.LUT R43, R52.reuse, 0x10, RZ, 0xfc, !PT ;  /* 0x00000010342b7812 */ /* 0x040fe400078efcff */
[----:B------:R-:W-:-:S02]  /*2d20*/  LOP3.LUT R50, R52, 0x18, RZ, 0xfc, !PT ;  /* 0x0000001834327812 */ /* 0x000fc400078efcff */
[----:B------:R-:W-:Y:S01]  /*2d30*/  ISETP.GE.AND P5, PT, R42, UR5, PT ;  /* 0x000000052a007c0c */ /* 0x000fe2000bfa6270 */
[--C-:B0-----:R-:W-:Y:S01]  /*2d40*/  IMAD.WIDE R20, R130, 0x2, R40.reuse ;  /* 0x0000000282147825 */ /* 0x101fe200078e0228 */
[----:B------:R-:W-:Y:S02]  /*2d50*/  ISETP.GE.AND P1, PT, R43, UR5, PT ;  /* 0x000000052b007c0c */ /* 0x000fe4000bf26270 */
[----:B------:R-:W-:Y:S01]  /*2d60*/  ISETP.GE.AND P6, PT, R50, UR5, PT ;  /* 0x0000000532007c0c */ /* 0x000fe2000bfc6270 */
[----:B-1----:R-:W-:Y:S01]  /*2d70*/  IMAD.WIDE R22, R129, 0x2, R40 ;  /* 0x0000000281167825 */ /* 0x002fe200078e0228 */
[----:B------:R-:W-:Y:S01]  /*2d80*/  PRMT R62, RZ, 0x7610, R62 ;  /* 0x00007610ff3e7816 */ /* 0x000fe2000000003e */
[----:B------:R0:W5:Y:S01]  /*2d90*/  @!P2 LDG.E.U16 R55, desc[UR6][R20.64] ;  /* 0x000000061437a981 */ /* 0x000162000c1e1500 */
[----:B------:R-:W-:Y:S02]  /*2da0*/  PRMT R114, RZ, 0x7610, R114 ;  /* 0x00007610ff727816 */ /* 0x000fe40000000072 */
[----:B------:R-:W-:-:S02]  /*2db0*/  LOP3.LUT R42, R52, 0x12, RZ, 0xfc, !PT ;  /* 0x00000012342a7812 */ /* 0x000fc400078efcff */
[C---:B------:R-:W-:Y:S01]  /*2dc0*/  LOP3.LUT R49, R52.reuse, 0x14, RZ, 0xfc, !PT ;  /* 0x0000001434317812 */ /* 0x040fe200078efcff */
[----:B------:R1:W4:Y:S01]  /*2dd0*/  @!P4 LDG.E.U16 R62, desc[UR6][R22.64] ;  /* 0x00000006163ec981 */ /* 0x000322000c1e1500 */
[C---:B------:R-:W-:Y:S01]  /*2de0*/  LOP3.LUT R51, R52.reuse, 0x20, RZ, 0xfc, !PT ;  /* 0x0000002034337812 */ /* 0x040fe200078efcff */
[----:B0-----:R-:W-:Y:S01]  /*2df0*/  IMAD.WIDE R20, R131, 0x2, R40 ;  /* 0x0000000283147825 */ /* 0x001fe200078e0228 */
[----:B------:R-:W-:Y:S02]  /*2e00*/  LOP3.LUT R53, R52, 0x28, RZ, 0xfc, !PT ;  /* 0x0000002834357812 */ /* 0x000fe400078efcff */
[----:B------:R-:W-:Y:S02]  /*2e10*/  ISETP.GE.AND P0, PT, R42, UR5, PT ;  /* 0x000000052a007c0c */ /* 0x000fe4000bf06270 */
[----:B------:R-:W-:Y:S01]  /*2e20*/  ISETP.GE.AND P2, PT, R49, UR5, PT ;  /* 0x0000000531007c0c */ /* 0x000fe2000bf46270 */
[----:B------:R0:W4:Y:S01]  /*2e30*/  @!P3 LDG.E.U16 R114, desc[UR6][R20.64] ;  /* 0x000000061472b981 */ /* 0x000122000c1e1500 */
[----:B------:R-:W-:Y:S01]  /*2e40*/  PRMT R119, RZ, 0x7610, R119 ;  /* 0x00007610ff777816 */ /* 0x000fe20000000077 */
[----:B------:R-:W-:Y:S01]  /*2e50*/  IMAD.WIDE R42, R134, 0x2, R40 ;  /* 0x00000002862a7825 */ /* 0x000fe200078e0228 */
[----:B------:R-:W-:-:S02]  /*2e60*/  PRMT R49, RZ, 0x7610, R49 ;  /* 0x00007610ff317816 */ /* 0x000fc40000000031 */
[----:B------:R-:W-:Y:S01]  /*2e70*/  PRMT R109, RZ, 0x7610, R109 ;  /* 0x00007610ff6d7816 */ /* 0x000fe2000000006d */
[--C-:B-1----:R-:W-:Y:S01]  /*2e80*/  IMAD.WIDE R22, R138, 0x2, R40.reuse ;  /* 0x000000028a167825 */ /* 0x102fe200078e0228 */
[----:B------:R-:W-:Y:S01]  /*2e90*/  ISETP.GE.AND P3, PT, R51, UR5, PT ;  /* 0x0000000533007c0c */ /* 0x000fe2000bf66270 */
[----:B------:R-:W3:Y:S01]  /*2ea0*/  @!P1 LDG.E.U16 R119, desc[UR6][R42.64] ;  /* 0x000000062a779981 */ /* 0x000ee2000c1e1500 */
[----:B------:R-:W-:Y:S01]  /*2eb0*/  ISETP.GE.AND P4, PT, R53, UR5, PT ;  /* 0x0000000535007c0c */ /* 0x000fe2000bf86270 */
[----:B0-----:R-:W-:Y:S01]  /*2ec0*/  IMAD.WIDE R20, R132, 0x2, R40 ;  /* 0x0000000284147825 */ /* 0x001fe200078e0228 */
[C---:B------:R-:W-:Y:S01]  /*2ed0*/  LOP3.LUT R50, R52.reuse, 0x1a, RZ, 0xfc, !PT ;  /* 0x0000001a34327812 */ /* 0x040fe200078efcff */
[----:B------:R0:W4:Y:S01]  /*2ee0*/  @!P6 LDG.E.U16 R49, desc[UR6][R22.64] ;  /* 0x000000061631e981 */ /* 0x000122000c1e1500 */
[----:B------:R-:W-:Y:S02]  /*2ef0*/  LOP3.LUT R63, R52, 0x30, RZ, 0xfc, !PT ;  /* 0x00000030343f7812 */ /* 0x000fe400078efcff */
[----:B------:R-:W-:Y:S01]  /*2f00*/  PRMT R113, RZ, 0x7610, R113 ;  /* 0x00007610ff717816 */ /* 0x000fe20000000071 */
[----:B------:R1:W3:Y:S01]  /*2f10*/  @!P5 LDG.E.U16 R109, desc[UR6][R20.64] ;  /* 0x00000006146dd981 */ /* 0x0002e2000c1e1500 */
[----:B------:R-:W-:-:S02]  /*2f20*/  ISETP.GE.AND P1, PT, R50, UR5, PT ;  /* 0x0000000532007c0c */ /* 0x000fc4000bf26270 */
[----:B------:R-:W-:Y:S02]  /*2f30*/  LOP3.LUT R53, R52, 0x1c, RZ, 0xfc, !PT ;  /* 0x0000001c34357812 */ /* 0x000fe400078efcff */
[----:B------:R-:W-:Y:S01]  /*2f40*/  ISETP.GE.AND P6, PT, R63, UR5, PT ;  /* 0x000000053f007c0c */ /* 0x000fe2000bfc6270 */
[----:B0-----:R-:W-:Y:S01]  /*2f50*/  IMAD.WIDE R22, R142, 0x2, R40 ;  /* 0x000000028e167825 */ /* 0x001fe200078e0228 */
[----:B------:R-:W-:Y:S02]  /*2f60*/  PRMT R50, RZ, 0x7610, R50 ;  /* 0x00007610ff327816 */ /* 0x000fe40000000032 */
[----:B------:R-:W-:Y:S01]  /*2f70*/  PRMT R51, RZ, 0x7610, R51 ;  /* 0x00007610ff337816 */ /* 0x000fe20000000033 */
[----:B-1----:R-:W-:Y:S01]  /*2f80*/  IMAD.WIDE R20, R135, 0x2, R40 ;  /* 0x0000000287147825 */ /* 0x002fe200078e0228 */
[----:B------:R-:W-:-:S03]  /*2f90*/  LOP3.LUT R63, R52, 0x38, RZ, 0xfc, !PT ;  /* 0x00000038343f7812 */ /* 0x000fc600078efcff */
[----:B------:R-:W-:Y:S01]  /*2fa0*/  IMAD.WIDE R42, R146, 0x2, R40 ;  /* 0x00000002922a7825 */ /* 0x000fe200078e0228 */
[----:B------:R-:W-:Y:S01]  /*2fb0*/  ISETP.GE.AND P5, PT, R53, UR5, PT ;  /* 0x0000000535007c0c */ /* 0x000fe2000bfa6270 */
[----:B------:R-:W3:Y:S01]  /*2fc0*/  @!P0 LDG.E.U16 R113, desc[UR6][R20.64] ;  /* 0x0000000614718981 */ /* 0x000ee2000c1e1500 */
[----:B------:R-:W-:Y:S02]  /*2fd0*/  LOP3.LUT R53, R52, 0x22, RZ, 0xfc, !PT ;  /* 0x0000002234357812 */ /* 0x000fe400078efcff */
[----:B------:R-:W-:Y:S01]  /*2fe0*/  ISETP.GE.AND P0, PT, R63, UR5, PT ;  /* 0x000000053f007c0c */ /* 0x000fe2000bf06270 */
[----:B------:R0:W3:Y:S01]  /*2ff0*/  @!P3 LDG.E.U16 R50, desc[UR6][R22.64] ;  /* 0x000000061632b981 */ /* 0x0000e2000c1e1500 */
[----:B------:R-:W-:-:S03]  /*3000*/  PRMT R117, RZ, 0x7610, R117 ;  /* 0x00007610ff757816 */ /* 0x000fc60000000075 */
[----:B------:R1:W3:Y:S01]  /*3010*/  @!P4 LDG.E.U16 R51, desc[UR6][R42.64] ;  /* 0x000000062a33c981 */ /* 0x0002e2000c1e1500 */
[----:B------:R-:W-:Y:S02]  /*3020*/  PRMT R108, RZ, 0x7610, R108 ;  /* 0x00007610ff6c7816 */ /* 0x000fe4000000006c */
[----:B------:R-:W-:Y:S02]  /*3030*/  ISETP.GE.AND P3, PT, R53, UR5, PT ;  /* 0x0000000535007c0c */ /* 0x000fe4000bf66270 */
[----:B------:R-:W-:Y:S01]  /*3040*/  LOP3.LUT R53, R52, 0x24, RZ, 0xfc, !PT ;  /* 0x0000002434357812 */ /* 0x000fe200078efcff */
[----:B0-----:R-:W-:-:S04]  /*3050*/  IMAD.WIDE R22, R136, 0x2, R40 ;  /* 0x0000000288167825 */ /* 0x001fc800078e0228 */
[----:B-1----:R-:W-:Y:S01]  /*3060*/  IMAD.WIDE R42, R150, 0x2, R40 ;  /* 0x00000002962a7825 */ /* 0x002fe200078e0228 */
[----:B------:R-:W-:Y:S01]  /*3070*/  PRMT R115, RZ, 0x7610, R115 ;  /* 0x00007610ff737816 */ /* 0x000fe20000000073 */
[----:B------:R0:W3:Y:S01]  /*3080*/  @!P2 LDG.E.U16 R108, desc[UR6][R22.64] ;  /* 0x00000006166ca981 */ /* 0x0000e2000c1e1500 */
[----:B------:R-:W-:Y:S01]  /*3090*/  PRMT R112, RZ, 0x7610, R112 ;  /* 0x00007610ff707816 */ /* 0x000fe20000000070 */
[----:B------:R-:W-:Y:S01]  /*30a0*/  IMAD.WIDE R20, R139, 0x2, R40 ;  /* 0x000000028b147825 */ /* 0x000fe200078e0228 */
[----:B------:R-:W-:Y:S01]  /*30b0*/  ISETP.GE.AND P4, PT, R53, UR5, PT ;  /* 0x0000000535007c0c */ /* 0x000fe2000bf86270 */
[----:B------:R1:W3:Y:S01]  /*30c0*/  @!P6 LDG.E.U16 R117, desc[UR6][R42.64] ;  /* 0x000000062a75e981 */ /* 0x0002e2000c1e1500 */
[----:B------:R-:W-:Y:S02]  /*30d0*/  PRMT R83, RZ, 0x7610, R83 ;  /* 0x00007610ff537816 */ /* 0x000fe40000000053 */
[----:B------:R-:W-:Y:S01]  /*30e0*/  LOP3.LUT R63, R52, 0x2a, RZ, 0xfc, !PT ;  /* 0x0000002a343f7812 */ /* 0x000fe200078efcff */
[----:B------:R1:W3:Y:S01]  /*30f0*/  @!P1 LDG.E.U16 R112, desc[UR6][R20.64] ;  /* 0x0000000614709981 */ /* 0x0002e2000c1e1500 */
[----:B0-----:R-:W-:-:S04]  /*3100*/  IMAD.WIDE R22, R140, 0x2, R40 ;  /* 0x000000028c167825 */ /* 0x001fc800078e0228 */
[----:B-1----:R-:W-:Y:S01]  /*3110*/  IMAD.WIDE R42, R154, 0x2, R40 ;  /* 0x000000029a2a7825 */ /* 0x002fe200078e0228 */
[----:B------:R-:W-:Y:S01]  /*3120*/  ISETP.GE.AND P2, PT, R63, UR5, PT ;  /* 0x000000053f007c0c */ /* 0x000fe2000bf46270 */
[----:B------:R0:W3:Y:S01]  /*3130*/  @!P5 LDG.E.U16 R83, desc[UR6][R22.64] ;  /* 0x000000061653d981 */ /* 0x0000e2000c1e1500 */
[----:B------:R-:W-:Y:S01]  /*3140*/  PRMT R111, RZ, 0x7610, R111 ;  /* 0x00007610ff6f7816 */ /* 0x000fe2000000006f */
[----:B------:R-:W-:Y:S02]  /*3150*/  IMAD.WIDE R20, R143, 0x2, R40 ;  /* 0x000000028f147825 */ /* 0x000fe400078e0228 */
[----:B------:R-:W3:Y:S01]  /*3160*/  @!P0 LDG.E.U16 R115, desc[UR6][R42.64] ;  /* 0x000000062a738981 */ /* 0x000ee2000c1e1500 */
[----:B------:R-:W-:Y:S02]  /*3170*/  PRMT R82, RZ, 0x7610, R82 ;  /* 0x00007610ff527816 */ /* 0x000fe40000000052 */
[----:B------:R-:W-:Y:S01]  /*3180*/  LOP3.LUT R53, R52, 0x2c, RZ, 0xfc, !PT ;  /* 0x0000002c34357812 */ /* 0x000fe200078efcff */
[----:B------:R1:W3:Y:S01]  /*3190*/  @!P3 LDG.E.U16 R111, desc[UR6][R20.64] ;  /* 0x00000006146fb981 */ /* 0x0002e2000c1e1500 */
[----:B0-----:R-:W-:Y:S01]  /*31a0*/  IMAD.WIDE R22, R144, 0x2, R40 ;  /* 0x0000000290167825 */ /* 0x001fe200078e0228 */
[----:B------:R-:W-:-:S02]  /*31b0*/  LOP3.LUT R63, R52, 0x32, RZ, 0xfc, !PT ;  /* 0x00000032343f7812 */ /* 0x000fc400078efcff */
[----:B------:R-:W-:Y:S02]  /*31c0*/  ISETP.GE.AND P0, PT, R53, UR5, PT ;  /* 0x0000000535007c0c */ /* 0x000fe4000bf06270 */
[----:B------:R0:W3:Y:S01]  /*31d0*/  @!P4 LDG.E.U16 R82, desc[UR6][R22.64] ;  /* 0x000000061652c981 */ /* 0x0000e2000c1e1500 */
[----:B------:R-:W-:Y:S02]  /*31e0*/  ISETP.GE.AND P1, PT, R63, UR5, PT ;  /* 0x000000053f007c0c */ /* 0x000fe4000bf26270 */
[----:B-1----:R-:W-:Y:S02]  /*31f0*/  PRMT R21, RZ, 0x7610, R21 ;  /* 0x00007610ff157816 */ /* 0x002fe40000000015 */
[----:B------:R-:W-:Y:S01]  /*3200*/  LOP3.LUT R53, R52, 0x34, RZ, 0xfc, !PT ;  /* 0x0000003434357812 */ /* 0x000fe200078efcff */
[----:B0-----:R-:W-:Y:S01]  /*3210*/  IMAD.WIDE R22, R147, 0x2, R40 ;  /* 0x0000000293167825 */ /* 0x001fe200078e0228 */
[----:B------:R-:W-:Y:S02]  /*3220*/  PRMT R81, RZ, 0x7610, R81 ;  /* 0x00007610ff517816 */ /* 0x000fe40000000051 */
[----:B------:R-:W-:Y:S01]  /*3230*/  PRMT R20, RZ, 0x7610, R20 ;  /* 0x00007610ff147816 */ /* 0x000fe20000000014 */
[----:B------:R-:W-:Y:S01]  /*3240*/  IMAD.WIDE R42, R148, 0x2, R40 ;  /* 0x00000002942a7825 */ /* 0x000fe200078e0228 */
[----:B------:R0:W3:Y:S01]  /*3250*/  @!P2 LDG.E.U16 R21, desc[UR6][R22.64] ;  /* 0x000000061615a981 */ /* 0x0000e2000c1e1500 */
[----:B------:R-:W-:-:S02]  /*3260*/  ISETP.GE.AND P2, PT, R53, UR5, PT ;  /* 0x0000000535007c0c */ /* 0x000fc4000bf46270 */
[C---:B------:R-:W-:Y:S01]  /*3270*/  LOP3.LUT R53, R52.reuse, 0x3a, RZ, 0xfc, !PT ;  /* 0x0000003a34357812 */ /* 0x040fe200078efcff */
[----:B------:R1:W3:Y:S01]  /*3280*/  @!P0 LDG.E.U16 R81, desc[UR6][R42.64] ;  /* 0x000000062a518981 */ /* 0x0002e2000c1e1500 */
[----:B------:R-:W-:Y:S01]  /*3290*/  PRMT R80, RZ, 0x7610, R80 ;  /* 0x00007610ff507816 */ /* 0x000fe20000000050 */
[----:B0-----:R-:W-:Y:S01]  /*32a0*/  IMAD.WIDE R22, R151, 0x2, R40 ;  /* 0x0000000297167825 */ /* 0x001fe200078e0228 */
[----:B------:R-:W-:Y:S02]  /*32b0*/  ISETP.GE.AND P0, PT, R53, UR5, PT ;  /* 0x0000000535007c0c */ /* 0x000fe4000bf06270 */
[----:B-1----:R-:W-:Y:S02]  /*32c0*/  LOP3.LUT R42, R52, 0x3c, RZ, 0xfc, !PT ;  /* 0x0000003c342a7812 */ /* 0x002fe400078efcff */
[----:B------:R0:W3:Y:S01]  /*32d0*/  @!P1 LDG.E.U16 R20, desc[UR6][R22.64] ;  /* 0x0000000616149981 */ /* 0x0000e2000c1e1500 */
[----:B------:R-:W-:Y:S02]  /*32e0*/  PRMT R110, RZ, 0x7610, R110 ;  /* 0x00007610ff6e7816 */ /* 0x000fe4000000006e */
[----:B------:R-:W-:Y:S01]  /*32f0*/  ISETP.GE.AND P1, PT, R42, UR5, PT ;  /* 0x000000052a007c0c */ /* 0x000fe2000bf26270 */
[----:B0-----:R-:W-:-:S05]  /*3300*/  IMAD.WIDE R22, R152, 0x2, R40 ;  /* 0x0000000298167825 */ /* 0x001fca00078e0228 */
[----:B------:R0:W3:Y:S01]  /*3310*/  @!P2 LDG.E.U16 R80, desc[UR6][R22.64] ;  /* 0x000000061650a981 */ /* 0x0000e2000c1e1500 */
[----:B------:R-:W-:Y:S02]  /*3320*/  PRMT R74, RZ, 0x7610, R74 ;  /* 0x00007610ff4a7816 */ /* 0x000fe4000000004a */
[----:B------:R-:W-:Y:S01]  /*3330*/  LOP3.LUT R42, R52, 0xe, RZ, 0xfc, !PT ;  /* 0x0000000e342a7812 */ /* 0x000fe200078efcff */
[----:B0-----:R-:W-:-:S05]  /*3340*/  IMAD.WIDE R22, R155, 0x2, R40 ;  /* 0x000000029b167825 */ /* 0x001fca00078e0228 */
[----:B------:R0:W3:Y:S01]  /*3350*/  @!P0 LDG.E.U16 R110, desc[UR6][R22.64] ;  /* 0x00000006166e8981 */ /* 0x0000e2000c1e1500 */
[----:B------:R-:W-:Y:S01]  /*3360*/  ISETP.GE.AND P0, PT, R42, UR5, PT ;  /* 0x000000052a007c0c */ /* 0x000fe2000bf06270 */
[----:B0-----:R-:W-:-:S05]  /*3370*/  IMAD.WIDE R22, R156, 0x2, R40 ;  /* 0x000000029c167825 */ /* 0x001fca00078e0228 */
[----:B------:R0:W3:Y:S01]  /*3380*/  @!P1 LDG.E.U16 R74, desc[UR6][R22.64] ;  /* 0x00000006164a9981 */ /* 0x0000e2000c1e1500 */
[----:B------:R-:W-:Y:S02]  /*3390*/  PRMT R63, RZ, 0x7610, R63 ;  /* 0x00007610ff3f7816 */ /* 0x000fe4000000003f */
[----:B------:R-:W-:Y:S01]  /*33a0*/  LOP3.LUT R42, R52, 0x16, RZ, 0xfc, !PT ;  /* 0x00000016342a7812 */ /* 0x000fe200078efcff */
[----:B0-----:R-:W-:-:S05]  /*33b0*/  IMAD.WIDE R22, R133, 0x2, R40 ;  /* 0x0000000285167825 */ /* 0x001fca00078e0228 */
[----:B------:R0:W3:Y:S01]  /*33c0*/  @!P0 LDG.E.U16 R63, desc[UR6][R22.64] ;  /* 0x00000006163f8981 */ /* 0x0000e2000c1e1500 */
[----:B------:R-:W-:Y:S02]  /*33d0*/  ISETP.GE.AND P0, PT, R42, UR5, PT ;  /* 0x000000052a007c0c */ /* 0x000fe4000bf06270 */
[----:B------:R-:W-:Y:S02]  /*33e0*/  LOP3.LUT R42, R52, 0x1e, RZ, 0xfc, !PT ;  /* 0x0000001e342a7812 */ /* 0x000fe400078efcff */
[----:B------:R-:W-:Y:S02]  /*33f0*/  PRMT R68, RZ, 0x7610, R68 ;  /* 0x00007610ff447816 */ /* 0x000fe40000000044 */
[----:B------:R-:W-:Y:S01]  /*3400*/  ISETP.GE.AND P1, PT, R42, UR5, PT ;  /* 0x000000052a007c0c */ /* 0x000fe2000bf26270 */
[----:B0-----:R-:W-:Y:S01]  /*3410*/  IMAD.WIDE R22, R137, 0x2, R40 ;  /* 0x0000000289167825 */ /* 0x001fe200078e0228 */
[----:B------:R-:W-:Y:S02]  /*3420*/  LOP3.LUT R42, R52, 0x26, RZ, 0xfc, !PT ;  /* 0x00000026342a7812 */ /* 0x000fe400078efcff */
[----:B------:R-:W-:-:S03]  /*3430*/  PRMT R69, RZ, 0x7610, R69 ;  /* 0x00007610ff457816 */ /* 0x000fc60000000045 */
[----:B------:R0:W3:Y:S01]  /*3440*/  @!P0 LDG.E.U16 R68, desc[UR6][R22.64] ;  /* 0x0000000616448981 */ /* 0x0000e2000c1e1500 */
[----:B------:R-:W-:Y:S02]  /*3450*/  ISETP.GE.AND P0, PT, R42, UR5, PT ;  /* 0x000000052a007c0c */ /* 0x000fe4000bf06270 */
[----:B------:R-:W-:Y:S01]  /*3460*/  LOP3.LUT R42, R52, 0x2e, RZ, 0xfc, !PT ;  /* 0x0000002e342a7812 */ /* 0x000fe200078efcff */
[----:B0-----:R-:W-:Y:S01]  /*3470*/  IMAD.WIDE R22, R141, 0x2, R40 ;  /* 0x000000028d167825 */ /* 0x001fe200078e0228 */
[----:B------:R-:W-:-:S04]  /*3480*/  PRMT R70, RZ, 0x7610, R70 ;  /* 0x00007610ff467816 */ /* 0x000fc80000000046 */
[----:B------:R0:W3:Y:S01]  /*3490*/  @!P1 LDG.E.U16 R69, desc[UR6][R22.64] ;  /* 0x0000000616459981 */ /* 0x0000e2000c1e1500 */
[----:B------:R-:W-:Y:S02]  /*34a0*/  ISETP.GE.AND P1, PT, R42, UR5, PT ;  /* 0x000000052a007c0c */ /* 0x000fe4000bf26270 */
[C---:B------:R-:W-:Y:S02]  /*34b0*/  LOP3.LUT R42, R52.reuse, 0x36, RZ, 0xfc, !PT ;  /* 0x00000036342a7812 */ /* 0x040fe400078efcff */
[----:B------:R-:W-:Y:S01]  /*34c0*/  PRMT R71, RZ, 0x7610, R71 ;  /* 0x00007610ff477816 */ /* 0x000fe20000000047 */
[----:B0-----:R-:W-:Y:S01]  /*34d0*/  IMAD.WIDE R22, R145, 0x2, R40 ;  /* 0x0000000291167825 */ /* 0x001fe200078e0228 */
[----:B------:R-:W-:-:S04]  /*34e0*/  LOP3.LUT R52, R52, 0x3e, RZ, 0xfc, !PT ;  /* 0x0000003e34347812 */ /* 0x000fc800078efcff */
[----:B------:R0:W3:Y:S01]  /*34f0*/  @!P0 LDG.E.U16 R70, desc[UR6][R22.64] ;  /* 0x0000000616468981 */ /* 0x0000e2000c1e1500 */
[----:B------:R-:W-:Y:S02]  /*3500*/  ISETP.GE.AND P0, PT, R42, UR5, PT ;  /* 0x000000052a007c0c */ /* 0x000fe4000bf06270 */
[----:B------:R-:W-:Y:S01]  /*3510*/  PRMT R72, RZ, 0x7610, R72 ;  /* 0x00007610ff487816 */ /* 0x000fe20000000048 */
[----:B0-----:R-:W-:-:S05]  /*3520*/  IMAD.WIDE R22, R149, 0x2, R40 ;  /* 0x0000000295167825 */ /* 0x001fca00078e0228 */
[----:B------:R0:W3:Y:S01]  /*3530*/  @!P1 LDG.E.U16 R71, desc[UR6][R22.64] ;  /* 0x0000000616479981 */ /* 0x0000e2000c1e1500 */
[----:B------:R-:W-:Y:S02]  /*3540*/  ISETP.GE.AND P1, PT, R52, UR5, PT ;  /* 0x0000000534007c0c */ /* 0x000fe4000bf26270 */
[----:B------:R-:W-:Y:S01]  /*3550*/  PRMT R73, RZ, 0x7610, R73 ;  /* 0x00007610ff497816 */ /* 0x000fe20000000049 */
[----:B0-----:R-:W-:-:S05]  /*3560*/  IMAD.WIDE R22, R153, 0x2, R40 ;  /* 0x0000000299167825 */ /* 0x001fca00078e0228 */
[----:B------:R0:W3:Y:S02]  /*3570*/  @!P0 LDG.E.U16 R72, desc[UR6][R22.64] ;  /* 0x0000000616488981 */ /* 0x0000e4000c1e1500 */
[----:B0-----:R-:W-:-:S05]  /*3580*/  IMAD.WIDE R22, R157, 0x2, R40 ;  /* 0x000000029d167825 */ /* 0x001fca00078e0228 */
[----:B------:R0:W3:Y:S01]  /*3590*/  @!P1 LDG.E.U16 R73, desc[UR6][R22.64] ;  /* 0x0000000616499981 */ /* 0x0000e2000c1e1500 */
[C---:B------:R-:W-:Y:S01]  /*35a0*/  ISETP.GE.AND P0, PT, R0.reuse, UR5, PT ;  /* 0x0000000500007c0c */ /* 0x040fe2000bf06270 */
[----:B------:R-:W-:Y:S01]  /*35b0*/  IMAD.SHL.U32 R53, R0, 0x2, RZ ;  /* 0x0000000200357824 */ /* 0x000fe200078e00ff */
[----:B------:R-:W-:Y:S01]  /*35c0*/  BAR.SYNC.DEFER_BLOCKING 0x0 ;  /* 0x0000000000007b1d */ /* 0x000fe20000010000 */
[----:B------:R-:W-:Y:S02]  /*35d0*/  PRMT R52, RZ, 0x7610, R52 ;  /* 0x00007610ff347816 */ /* 0x000fe40000000034 */
[----:B------:R-:W-:Y:S01]  /*35e0*/  LOP3.LUT R91, R91, R90, RZ, 0x3c, !PT ;  /* 0x0000005a5b5b7212 */ /* 0x000fe200078e3cff */
[----:B0-----:R-:W-:-:S03]  /*35f0*/  IMAD.WIDE R22, R4, 0x2, R44 ;  /* 0x0000000204167825 */ /* 0x001fc600078e022c */
[----:B------:R-:W-:-:S04]  /*3600*/  LOP3.LUT R90, R91, R90, RZ, 0x3c, !PT ;  /* 0x0000005a5b5a7212 */ /* 0x000fc800078e3cff */
[----:B------:R-:W-:Y:S01]  /*3610*/  LOP3.LUT R91, R91, R90, RZ, 0x3c, !PT ;  /* 0x0000005a5b5b7212 */ /* 0x000fe200078e3cff */
[----:B------:R-:W-:Y:S02]  /*3620*/  IMAD.MOV.U32 R42, RZ, RZ, R48 ;  /* 0x000000ffff2a7224 */ /* 0x000fe400078e0030 */
[----:B------:R-:W-:Y:S01]  /*3630*/  IMAD.MOV.U32 R43, RZ, RZ, R118 ;  /* 0x000000ffff2b7224 */ /* 0x000fe200078e0076 */
[----:B--2---:R0:W-:Y:S04]  /*3640*/  STS.U16 [R53+UR4], R54 ;  /* 0x0000003635007988 */ /* 0x0041e80008000404 */
[----:B------:R1:W2:Y:S01]  /*3650*/  @!P0 LDG.E.U16 R52, desc[UR6][R22.64] ;  /* 0x0000000616348981 */ /* 0x0002a2000c1e1500 */
[----:B0-----:R-:W-:Y:S01]  /*3660*/  PRMT R54, RZ, 0x7610, R54 ;  /* 0x00007610ff367816 */ /* 0x001fe20000000036 */
[----:B-1----:R-:W-:-:S02]  /*3670*/  IMAD.WIDE R22, R4, 0x2, R46 ;  /* 0x0000000204167825 */ /* 0x002fc400078e022e */
[----:B-----5:R0:W-:Y:S04]  /*3680*/  STS.U16 [R53+UR4+0x200], R55 ;  /* 0x0002003735007988 */ /* 0x0201e80008000404 */
[----:B------:R1:W5:Y:S01]  /*3690*/  @!P0 LDG.E.U16 R54, desc[UR6][R22.64] ;  /* 0x0000000616368981 */ /* 0x000362000c1e1500 */
[----:B0-----:R-:W-:Y:S01]  /*36a0*/  PRMT R55, RZ, 0x7610, R55 ;  /* 0x00007610ff377816 */ /* 0x001fe20000000037 */
[----:B-1----:R-:W-:Y:S01]  /*36b0*/  IMAD.WIDE R22, R4, 0x2, R90 ;  /* 0x0000000204167825 */ /* 0x002fe200078e025a */
[----:B------:R-:W-:Y:S02]  /*36c0*/  PRMT R48, RZ, 0x7610, R48 ;  /* 0x00007610ff307816 */ /* 0x000fe40000000030 */
[-C--:B------:R-:W-:Y:S02]  /*36d0*/  LOP3.LUT R37, R37, R36.reuse, RZ, 0x3c, !PT ;  /* 0x0000002425257212 */ /* 0x080fe400078e3cff */
[----:B------:R0:W5:Y:S02]  /*36e0*/  @!P0 LDG.E.U16 R55, desc[UR6][R22.64] ;  /* 0x0000000616378981 */ /* 0x000164000c1e1500 */
[----:B------:R-:W-:-:S02]  /*36f0*/  LOP3.LUT R36, R37, R36, RZ, 0x3c, !PT ;  /* 0x0000002425247212 */ /* 0x000fc400078e3cff */
[----:B----4-:R1:W-:Y:S01]  /*3700*/  STS.U16 [R53+UR4+0x600], R49 ;  /* 0x0006003135007988 */ /* 0x0103e20008000404 */
[----:B------:R-:W-:Y:S01]  /*3710*/  LOP3.LUT R35, R35, R34, RZ, 0x3c, !PT ;  /* 0x0000002223237212 */ /* 0x000fe200078e3cff */
[----:B0-----:R-:W-:Y:S01]  /*3720*/  IMAD.WIDE R22, R4, 0x2, R42 ;  /* 0x0000000204167825 */ /* 0x001fe200078e022a */
[----:B------:R-:W-:Y:S02]  /*3730*/  LOP3.LUT R37, R37, R36, RZ, 0x3c, !PT ;  /* 0x0000002425257212 */ /* 0x000fe400078e3cff */
[----:B-1----:R-:W-:Y:S02]  /*3740*/  PRMT R49, RZ, 0x7610, R49 ;  /* 0x00007610ff317816 */ /* 0x002fe40000000031 */
[----:B------:R0:W4:Y:S01]  /*3750*/  @!P0 LDG.E.U16 R48, desc[UR6][R22.64] ;  /* 0x0000000616308981 */ /* 0x000122000c1e1500 */
[----:B------:R-:W-:-:S03]  /*3760*/  LOP3.LUT R34, R35, R34, RZ, 0x3c, !PT ;  /* 0x0000002223227212 */ /* 0x000fc600078e3cff */
[----:B---3--:R1:W-:Y:S01]  /*3770*/  STS.U16 [R53+UR4+0x800], R50 ;  /* 0x0008003235007988 */ /* 0x0083e20008000404 */
[----:B0-----:R-:W-:Y:S01]  /*3780*/  IMAD.WIDE R22, R4, 0x2, R38 ;  /* 0x0000000204167825 */ /* 0x001fe200078e0226 */
[----:B------:R-:W-:Y:S02]  /*3790*/  LOP3.LUT R35, R35, R34, RZ, 0x3c, !PT ;  /* 0x0000002223237212 */ /* 0x000fe400078e3cff */
[----:B-1----:R-:W-:Y:S02]  /*37a0*/  PRMT R50, RZ, 0x7610, R50 ;  /* 0x00007610ff327816 */ /* 0x002fe40000000032 */
[----:B------:R0:W3:Y:S01]  /*37b0*/  @!P0 LDG.E.U16 R49, desc[UR6][R22.64] ;  /* 0x0000000616318981 */ /* 0x0000e2000c1e1500 */
[----:B------:R-:W-:-:S03]  /*37c0*/  LOP3.LUT R31, R31, R30, RZ, 0x3c, !PT ;  /* 0x0000001e1f1f7212 */ /* 0x000fc600078e3cff */
[----:B------:R1:W-:Y:S01]  /*37d0*/  STS.U16 [R53+UR4+0xa00], R51 ;  /* 0x000a003335007988 */ /* 0x0003e20008000404 */
[----:B0-----:R-:W-:Y:S01]  /*37e0*/  IMAD.WIDE R22, R4, 0x2, R36 ;  /* 0x0000000204167825 */ /* 0x001fe200078e0224 */
[----:B-1----:R-:W-:-:S04]  /*37f0*/  PRMT R51, RZ, 0x7610, R51 ;  /* 0x00007610ff337816 */ /* 0x002fc80000000033 */
[----:B------:R0:W3:Y:S01]  /*3800*/  @!P0 LDG.E.U16 R50, desc[UR6][R22.64] ;  /* 0x0000000616328981 */ /* 0x0000e2000c1e1500 */
[----:B------:R-:W-:-:S03]  /*3810*/  LOP3.LUT R30, R31, R30, RZ, 0x3c, !PT ;  /* 0x0000001e1f1e7212 */ /* 0x000fc600078e3cff */
[----:B------:R1:W-:Y:S01]  /*3820*/  STS.U16 [R53+UR4+0xc00], R117 ;  /* 0x000c007535007988 */ /* 0x0003e20008000404 */
[----:B0-----:R-:W-:-:S03]  /*3830*/  IMAD.WIDE R22, R4, 0x2, R34 ;  /* 0x0000000204167825 */ /* 0x001fc600078e0222 */
[----:B------:R0:W-:Y:S01]  /*3840*/  STS.U16 [R53+UR4+0xe00], R115 ;  /* 0x000e007335007988 */ /* 0x0001e20008000404 */
[----:B------:R-:W-:Y:S02]  /*3850*/  LOP3.LUT R31, R31, R30, RZ, 0x3c, !PT ;  /* 0x0000001e1f1f7212 */ /* 0x000fe400078e3cff */
[----:B-1----:R-:W-:Y:S01]  /*3860*/  PRMT R117, RZ, 0x7610, R117 ;  /* 0x00007610ff757816 */ /* 0x002fe20000000075 */
[----:B------:R1:W3:Y:S01]  /*3870*/  @!P0 LDG.E.U16 R51, desc[UR6][R22.64] ;  /* 0x0000000616338981 */ /* 0x0002e2000c1e1500 */
[----:B0-----:R-:W-:-:S03]  /*3880*/  LOP3.LUT R115, R53, 0x10, RZ, 0x3c, !PT ;  /* 0x0000001035737812 */ /* 0x001fc600078e3cff */
[----:B------:R-:W-:Y:S01]  /*3890*/  STS.U16 [R53+UR4+0x400], R119 ;  /* 0x0004007735007988 */ /* 0x000fe20008000404 */
[----:B-1----:R-:W-:-:S03]  /*38a0*/  IMAD.WIDE R22, R4, 0x2, R32 ;  /* 0x0000000204167825 */ /* 0x002fc600078e0220 */
[----:B------:R0:W-:Y:S01]  /*38b0*/  STS.U16 [R115+UR4+0x80], R116 ;  /* 0x0000807473007988 */ /* 0x0001e20008000404 */
[----:B------:R-:W-:-:S03]  /*38c0*/  LOP3.LUT R29, R29, R28, RZ, 0x3c, !PT ;  /* 0x0000001c1d1d7212 */ /* 0x000fc600078e3cff */
[----:B------:R1:W3:Y:S01]  /*38d0*/  @!P0 LDG.E.U16 R117, desc[UR6][R22.64] ;  /* 0x0000000616758981 */ /* 0x0002e2000c1e1500 */
[----:B------:R-:W-:Y:S02]  /*38e0*/  LOP3.LUT R28, R29, R28, RZ, 0x3c, !PT ;  /* 0x0000001c1d1c7212 */ /* 0x000fe400078e3cff */
[----:B0-----:R-:W-:Y:S01]  /*38f0*/  PRMT R116, RZ, 0x7610, R116 ;  /* 0x00007610ff747816 */ /* 0x001fe20000000074 */
[----:B-1----:R-:W-:Y:S01]  /*3900*/  IMAD.WIDE R22, R4, 0x2, R30 ;  /* 0x0000000204167825 */ /* 0x002fe200078e021e */
[----:B------:R0:W-:Y:S01]  /*3910*/  STS.U16 [R115+UR4+0x280], R114 ;  /* 0x0002807273007988 */ /* 0x0001e20008000404 */
[----:B------:R-:W-:-:S03]  /*3920*/  LOP3.LUT R27, R27, R26, RZ, 0x3c, !PT ;  /* 0x0000001a1b1b7212 */ /* 0x000fc600078e3cff */
[----:B------:R1:W5:Y:S01]  /*3930*/  @!P0 LDG.E.U16 R116, desc[UR6][R22.64] ;  /* 0x0000000616748981 */ /* 0x000362000c1e1500 */
[----:B------:R-:W-:Y:S02]  /*3940*/  LOP3.LUT R29, R29, R28, RZ, 0x3c, !PT ;  /* 0x0000001c1d1d7212 */ /* 0x000fe400078e3cff */
[----:B0-----:R-:W-:Y:S01]  /*3950*/  PRMT R114, RZ, 0x7610, R114 ;  /* 0x00007610ff727816 */ /* 0x001fe20000000072 */
[----:B-1----:R-:W-:Y:S01]  /*3960*/  IMAD.WIDE R22, R4, 0x2, R88 ;  /* 0x0000000204167825 */ /* 0x002fe200078e0258 */
[----:B------:R-:W-:Y:S02]  /*3970*/  LOP3.LUT R26, R27, R26, RZ, 0x3c, !PT ;  /* 0x0000001a1b1a7212 */ /* 0x000fe400078e3cff */
[----:B------:R-:W-:Y:S02]  /*3980*/  PRMT R118, RZ, 0x7610, R118 ;  /* 0x00007610ff767816 */ /* 0x000fe40000000076 */
[----:B------:R0:W4:Y:S01]  /*3990*/  @!P0 LDG.E.U16 R114, desc[UR6][R22.64] ;  /* 0x0000000616728981 */ /* 0x000122000c1e1500 */
[----:B------:R-:W-:-:S02]  /*39a0*/  LOP3.LUT R25, R25, R24, RZ, 0x3c, !PT ;  /* 0x0000001819197212 */ /* 0x000fc400078e3cff */
[----:B------:R-:W-:Y:S02]  /*39b0*/  LOP3.LUT R27, R27, R26, RZ, 0x3c, !PT ;  /* 0x0000001a1b1b7212 */ /* 0x000fe400078e3cff */
[C---:B------:R-:W-:Y:S01]  /*39c0*/  LOP3.LUT R24, R25.reuse, R24, RZ, 0x3c, !PT ;  /* 0x0000001819187212 */ /* 0x040fe200078e3cff */
[C---:B0-----:R-:W-:Y:S01]  /*39d0*/  IMAD.WIDE R22, R4.reuse, 0x2, R28 ;  /* 0x0000000204167825 */ /* 0x041fe200078e021c */
[----:B------:R-:W-:Y:S02]  /*39e0*/  PRMT R119, RZ, 0x7610, R119 ;  /* 0x00007610ff777816 */ /* 0x000fe40000000077 */
[----:B------:R-:W-:Y:S02]  /*39f0*/  LOP3.LUT R25, R25, R24, RZ, 0x3c, !PT ;  /* 0x0000001819197212 */ /* 0x000fe400078e3cff */
[----:B------:R0:W3:Y:S01]  /*3a00*/  @!P0 LDG.E.U16 R118, desc[UR6][R22.64] ;  /* 0x0000000616768981 */ /* 0x0000e2000c1e1500 */
[----:B------:R-:W-:Y:S01]  /*3a10*/  PRMT R125, RZ, 0x7610, R125 ;  /* 0x00007610ff7d7816 */ /* 0x000fe2000000007d */
[----:B0-----:R-:W-:-:S02]  /*3a20*/  IMAD.WIDE R22, R4, 0x2, R26 ;  /* 0x0000000204167825 */ /* 0x001fc400078e021a */
[----:B------:R0:W-:Y:S04]  /*3a30*/  STS.U16 [R115+UR4+0x680], R112 ;  /* 0x0006807073007988 */ /* 0x0001e80008000404 */
[----:B------:R1:W3:Y:S01]  /*3a40*/  @!P0 LDG.E.U16 R119, desc[UR6][R22.64] ;  /* 0x0000000616778981 */ /* 0x0002e2000c1e1500 */
[----:B0-----:R-:W-:Y:S01]  /*3a50*/  LOP3.LUT R112, R53, 0x20, RZ, 0x3c, !PT ;  /* 0x0000002035707812 */ /* 0x001fe200078e3cff */
[----:B-1----:R-:W-:Y:S02]  /*3a60*/  IMAD.WIDE R22, R4, 0x2, R24 ;  /* 0x0000000204167825 */ /* 0x002fe400078e0218 */
[----:B------:R-:W-:Y:S04]  /*3a70*/  STS.U16 [R115+UR4+0x480], R113 ;  /* 0x0004807173007988 */ /* 0x000fe80008000404 */
[----:B------:R0:W3:Y:S04]  /*3a80*/  @!P0 LDG.E.U16 R125, desc[UR6][R22.64] ;  /* 0x00000006167d8981 */ /* 0x0000e8000c1e1500 */
[----:B------:R-:W-:Y:S04]  /*3a90*/  STS.U16 [R115+UR4+0x880], R111 ;  /* 0x0008806f73007988 */ /* 0x000fe80008000404 */
[----:B------:R-:W-:Y:S01]  /*3aa0*/  STS.U16 [R115+UR4+0xa80], R21 ;  /* 0x000a801573007988 */ /* 0x000fe20008000404 */
[----:B0-----:R-:W-:-:S02]  /*3ab0*/  IMAD.MOV.U32 R22, RZ, RZ, R60 ;  /* 0x000000ffff167224 */ /* 0x001fc400078e003c */
[----:B------:R-:W-:Y:S01]  /*3ac0*/  IMAD.MOV.U32 R23, RZ, RZ, R61 ;  /* 0x000000ffff177224 */ /* 0x000fe200078e003d */
[----:B------:R0:W-:Y:S04]  /*3ad0*/  STS.U16 [R115+UR4+0xc80], R20 ;  /* 0x000c801473007988 */ /* 0x0001e80008000404 */
[----:B------:R-:W-:Y:S04]  /*3ae0*/  STS.U16 [R115+UR4+0xe80], R110 ;  /* 0x000e806e73007988 */ /* 0x000fe80008000404 */
[----:B------:R1:W-:Y:S01]  /*3af0*/  STS.U16 [R112+UR4+0xf00], R74 ;  /* 0x000f004a70007988 */ /* 0x0003e20008000404 */
[----:B0-----:R-:W-:Y:S01]  /*3b00*/  IMAD.WIDE R20, R4, 0x2, R22 ;  /* 0x0000000204147825 */ /* 0x001fe200078e0216 */
[----:B-1----:R-:W-:-:S06]  /*3b10*/  PRMT R74, RZ, 0x7610, R74 ;  /* 0x00007610ff4a7816 */ /* 0x002fcc000000004a */
[----:B------:R0:W3:Y:S02]  /*3b20*/  @!P0 LDG.E.U16 R74, desc[UR6][R20.64] ;  /* 0x00000006144a8981 */ /* 0x0000e4000c1e1500 */
[----:B0-----:R-:W-:Y:S02]  /*3b30*/  IMAD.MOV.U32 R20, RZ, RZ, R10 ;  /* 0x000000ffff147224 */ /* 0x001fe400078e000a */
[----:B------:R-:W-:Y:S01]  /*3b40*/  IMAD.MOV.U32 R21, RZ, RZ, R16 ;  /* 0x000000ffff157224 */ /* 0x000fe200078e0010 */
[----:B------:R-:W-:Y:S01]  /*3b50*/  PRMT R10, RZ, 0x7610, R10 ;  /* 0x00007610ff0a7816 */ /* 0x000fe2000000000a */
[C---:B------:R-:W-:Y:S01]  /*3b60*/  IMAD.WIDE R60, R4.reuse, 0x2, R20 ;  /* 0x00000002043c7825 */ /* 0x040fe200078e0214 */
[----:B------:R0:W-:Y:S04]  /*3b70*/  STS.U16 [R112+UR4+0x100], R75 ;  /* 0x0001004b70007988 */ /* 0x0001e80008000404 */
[----:B------:R1:W3:Y:S01]  /*3b80*/  @!P0 LDG.E.U16 R10, desc[UR6][R60.64] ;  /* 0x000000063c0a8981 */ /* 0x0002e2000c1e1500 */
[----:B0-----:R-:W-:Y:S01]  /*3b90*/  PRMT R75, RZ, 0x7610, R75 ;  /* 0x00007610ff4b7816 */ /* 0x001fe2000000004b */
[----:B-1----:R-:W-:Y:S01]  /*3ba0*/  IMAD.WIDE R60, R4, 0x2, R18 ;  /* 0x00000002043c7825 */ /* 0x002fe200078e0212 */
[----:B------:R-:W-:-:S04]  /*3bb0*/  PRMT R16, RZ, 0x7610, R16 ;  /* 0x00007610ff107816 */ /* 0x000fc80000000010 */
[----:B------:R0:W3:Y:S01]  /*3bc0*/  @!P0 LDG.E.U16 R75, desc[UR6][R60.64] ;  /* 0x000000063c4b8981 */ /* 0x0000e2000c1e1500 */
[----:B------:R-:W-:-:S03]  /*3bd0*/  LOP3.LUT R99, R99, R98, RZ, 0x3c, !PT ;  /* 0x0000006263637212 */ /* 0x000fc600078e3cff */
[----:B------:R1:W-:Y:S01]  /*3be0*/  STS.U16 [R112+UR4+0xd00], R80 ;  /* 0x000d005070007988 */ /* 0x0003e20008000404 */
[----:B0-----:R-:W-:Y:S01]  /*3bf0*/  IMAD.WIDE R60, R4, 0x2, R94 ;  /* 0x00000002043c7825 */ /* 0x001fe200078e025e */
[----:B-1----:R-:W-:-:S04]  /*3c00*/  PRMT R80, RZ, 0x7610, R80 ;  /* 0x00007610ff507816 */ /* 0x002fc80000000050 */
[----:B------:R0:W4:Y:S01]  /*3c10*/  @!P0 LDG.E.U16 R16, desc[UR6][R60.64] ;  /* 0x000000063c108981 */ /* 0x000122000c1e1500 */
[----:B------:R-:W-:Y:S02]  /*3c20*/  LOP3.LUT R98, R99, R98, RZ, 0x3c, !PT ;  /* 0x0000006263627212 */ /* 0x000fe400078e3cff */
[----:B------:R-:W-:Y:S01]  /*3c30*/  LOP3.LUT R101, R101, R100, RZ, 0x3c, !PT ;  /* 0x0000006465657212 */ /* 0x000fe200078e3cff */
[----:B------:R1:W-:Y:S01]  /*3c40*/  STS.U16 [R112+UR4+0xb00], R81 ;  /* 0x000b005170007988 */ /* 0x0003e20008000404 */
[----:B0-----:R-:W-:Y:S01]  /*3c50*/  IMAD.WIDE R60, R4, 0x2, R92 ;  /* 0x00000002043c7825 */ /* 0x001fe200078e025c */
[----:B------:R-:W-:Y:S02]  /*3c60*/  LOP3.LUT R99, R99, R98, RZ, 0x3c, !PT ;  /* 0x0000006263637212 */ /* 0x000fe400078e3cff */
[----:B-1----:R-:W-:Y:S02]  /*3c70*/  PRMT R81, RZ, 0x7610, R81 ;  /* 0x00007610ff517816 */ /* 0x002fe40000000051 */
[----:B------:R0:W3:Y:S01]  /*3c80*/  @!P0 LDG.E.U16 R80, desc[UR6][R60.64] ;  /* 0x000000063c508981 */ /* 0x0000e2000c1e1500 */
[----:B------:R-:W-:-:S02]  /*3c90*/  LOP3.LUT R100, R101, R100, RZ, 0x3c, !PT ;  /* 0x0000006465647212 */ /* 0x000fc400078e3cff */
[----:B------:R-:W-:Y:S01]  /*3ca0*/  LOP3.LUT R103, R103, R102, RZ, 0x3c, !PT ;  /* 0x0000006667677212 */ /* 0x000fe200078e3cff */
[----:B------:R1:W-:Y:S01]  /*3cb0*/  STS.U16 [R112+UR4+0x900], R82 ;  /* 0x0009005270007988 */ /* 0x0003e20008000404 */
[C---:B0-----:R-:W-:Y:S01]  /*3cc0*/  IMAD.WIDE R60, R4.reuse, 0x2, R96 ;  /* 0x00000002043c7825 */ /* 0x041fe200078e0260 */
[----:B------:R-:W-:Y:S02]  /*3cd0*/  LOP3.LUT R101, R101, R100, RZ, 0x3c, !PT ;  /* 0x0000006465657212 */ /* 0x000fe400078e3cff */
[----:B-1----:R-:W-:Y:S02]  /*3ce0*/  PRMT R82, RZ, 0x7610, R82 ;  /* 0x00007610ff527816 */ /* 0x002fe40000000052 */
[----:B------:R0:W3:Y:S01]  /*3cf0*/  @!P0 LDG.E.U16 R81, desc[UR6][R60.64] ;  /* 0x000000063c518981 */ /* 0x0000e2000c1e1500 */
[----:B------:R-:W-:Y:S02]  /*3d00*/  LOP3.LUT R102, R103, R102, RZ, 0x3c, !PT ;  /* 0x0000006667667212 */ /* 0x000fe400078e3cff */
[----:B------:R-:W-:Y:S01]  /*3d10*/  LOP3.LUT R105, R105, R104, RZ, 0x3c, !PT ;  /* 0x0000006869697212 */ /* 0x000fe200078e3cff */
[----:B------:R1:W-:Y:S01]  /*3d20*/  STS.U16 [R112+UR4+0x500], R108 ;  /* 0x0005006c70007988 */ /* 0x0003e20008000404 */
[----:B0-----:R-:W-:-:S03]  /*3d30*/  IMAD.WIDE R60, R4, 0x2, R98 ;  /* 0x00000002043c7825 */ /* 0x001fc600078e0262 */
[----:B------:R0:W-:Y:S01]  /*3d40*/  STS.U16 [R112+UR4+0x700], R83 ;  /* 0x0007005370007988 */ /* 0x0001e20008000404 */
[----:B------:R-:W-:Y:S02]  /*3d50*/  LOP3.LUT R103, R103, R102, RZ, 0x3c, !PT ;  /* 0x0000006667677212 */ /* 0x000fe400078e3cff */
[----:B-1----:R-:W-:Y:S01]  /*3d60*/  LOP3.LUT R108, R53, 0x30, RZ, 0x3c, !PT ;  /* 0x00000030356c7812 */ /* 0x002fe200078e3cff */
[----:B------:R1:W3:Y:S01]  /*3d70*/  @!P0 LDG.E.U16 R82, desc[UR6][R60.64] ;  /* 0x000000063c528981 */ /* 0x0002e2000c1e1500 */
[----:B------:R-:W-:Y:S02]  /*3d80*/  LOP3.LUT R104, R105, R104, RZ, 0x3c, !PT ;  /* 0x0000006869687212 */ /* 0x000fe400078e3cff */
[----:B0-----:R-:W-:Y:S01]  /*3d90*/  PRMT R83, RZ, 0x7610, R83 ;  /* 0x00007610ff537816 */ /* 0x001fe20000000053 */
[----:B------:R-:W-:Y:S01]  /*3da0*/  STS.U16 [R112+UR4+0x300], R109 ;  /* 0x0003006d70007988 */ /* 0x000fe20008000404 */
[----:B-1----:R-:W-:-:S03]  /*3db0*/  IMAD.WIDE R60, R4, 0x2, R100 ;  /* 0x00000002043c7825 */ /* 0x002fc600078e0264 */
[----:B------:R0:W-:Y:S01]  /*3dc0*/  STS.U16 [R108+UR4+0x180], R62 ;  /* 0x0001803e6c007988 */ /* 0x0001e20008000404 */
[----:B------:R-:W-:-:S03]  /*3dd0*/  LOP3.LUT R105, R105, R104, RZ, 0x3c, !PT ;  /* 0x0000006869697212 */ /* 0x000fc600078e3cff */
[----:B------:R1:W3:Y:S01]  /*3de0*/  @!P0 LDG.E.U16 R83, desc[UR6][R60.64] ;  /* 0x000000063c538981 */ /* 0x0002e2000c1e1500 */
[----:B0-----:R-:W-:Y:S01]  /*3df0*/  PRMT R62, RZ, 0x7610, R62 ;  /* 0x00007610ff3e7816 */ /* 0x001fe2000000003e */
[----:B-1----:R-:W-:Y:S02]  /*3e00*/  IMAD.WIDE R60, R4, 0x2, R102 ;  /* 0x00000002043c7825 */ /* 0x002fe400078e0266 */
[----:B------:R0:W-:Y:S04]  /*3e10*/  STS.U16 [R108+UR4+0x380], R63 ;  /* 0x0003803f6c007988 */ /* 0x0001e80008000404 */
[----:B------:R1:W3:Y:S01]  /*3e20*/  @!P0 LDG.E.U16 R62, desc[UR6][R60.64] ;  /* 0x000000063c3e8981 */ /* 0x0002e2000c1e1500 */
[----:B------:R-:W-:-:S03]  /*3e30*/  IMAD.MOV.U32 R109, RZ, RZ, R17 ;  /* 0x000000ffff6d7224 */ /* 0x000fc600078e0011 */
[----:B------:R-:W-:Y:S01]  /*3e40*/  STS.U16 [R108+UR4+0x580], R68 ;  /* 0x000580446c007988 */ /* 0x000fe20008000404 */
[----:B0-----:R-:W-:-:S03]  /*3e50*/  PRMT R63, RZ, 0x7610, R63 ;  /* 0x00007610ff3f7816 */ /* 0x001fc6000000003f */
[----:B------:R-:W-:Y:S01]  /*3e60*/  STS.U16 [R108+UR4+0x780], R69 ;  /* 0x000780456c007988 */ /* 0x000fe20008000404 */
[----:B-1----:R-:W-:-:S03]  /*3e70*/  IMAD.WIDE R60, R4, 0x2, R104 ;  /* 0x00000002043c7825 */ /* 0x002fc600078e0268 */
[----:B------:R-:W-:Y:S04]  /*3e80*/  STS.U16 [R108+UR4+0x980], R70 ;  /* 0x000980466c007988 */ /* 0x000fe80008000404 */
[----:B------:R-:W-:Y:S04]  /*3e90*/  STS.U16 [R108+UR4+0xb80], R71 ;  /* 0x000b80476c007988 */ /* 0x000fe80008000404 */
[----:B------:R-:W-:Y:S04]  /*3ea0*/  STS.U16 [R108+UR4+0xd80], R72 ;  /* 0x000d80486c007988 */ /* 0x000fe80008000404 */
[----:B------:R0:W-:Y:S01]  /*3eb0*/  STS.U16 [R108+UR4+0xf80], R73 ;  /* 0x000f80496c007988 */ /* 0x0001e20008000404 */
[----:B------:R-:W-:-:S03]  /*3ec0*/  PRMT R17, RZ, 0x7610, R17 ;  /* 0x00007610ff117816 */ /* 0x000fc60000000011 */
[----:B------:R1:W3:Y:S01]  /*3ed0*/  @!P0 LDG.E.U16 R63, desc[UR6][R60.64] ;  /* 0x000000063c3f8981 */ /* 0x0002e2000c1e1500 */
[----:B0-----:R-:W-:Y:S02]  /*3ee0*/  IMAD.MOV.U32 R108, RZ, RZ, R107 ;  /* 0x000000ffff6c7224 */ /* 0x001fe400078e006b */
[----:B------:R-:W-:Y:S02]  /*3ef0*/  IMAD.MOV.U32 R110, RZ, RZ, R13 ;  /* 0x000000ffff6e7224 */ /* 0x000fe400078e000d */
[----:B-1----:R-:W-:-:S04]  /*3f00*/  IMAD.WIDE R60, R4, 0x2, R108 ;  /* 0x00000002043c7825 */ /* 0x002fc800078e026c */
[--C-:B------:R-:W-:Y:S01]  /*3f10*/  IMAD.MOV.U32 R111, RZ, RZ, R11.reuse ;  /* 0x000000ffff6f7224 */ /* 0x100fe200078e000b */
[----:B------:R0:W3:Y:S01]  /*3f20*/  @!P0 LDG.E.U16 R17, desc[UR6][R60.64] ;  /* 0x000000063c118981 */ /* 0x0000e2000c1e1500 */
[----:B------:R-:W-:Y:S02]  /*3f30*/  PRMT R11, RZ, 0x7610, R11 ;  /* 0x00007610ff0b7816 */ /* 0x000fe4000000000b */
[-C--:B------:R-:W-:Y:S01]  /*3f40*/  LOP3.LUT R9, R9, R8.reuse, RZ, 0x3c, !PT ;  /* 0x0000000809097212 */ /* 0x080fe200078e3cff */
[----:B------:R-:W-:Y:S02]  /*3f50*/  IMAD.MOV.U32 R107, RZ, RZ, R15 ;  /* 0x000000ffff6b7224 */ /* 0x000fe400078e000f */
[----:B------:R-:W-:Y:S02]  /*3f60*/  IMAD.MOV.U32 R112, RZ, RZ, R14 ;  /* 0x000000ffff707224 */ /* 0x000fe400078e000e */
[----:B0-----:R-:W-:Y:S01]  /*3f70*/  IMAD.WIDE R60, R4, 0x2, R110 ;  /* 0x00000002043c7825 */ /* 0x001fe200078e026e */
[----:B------:R-:W-:-:S03]  /*3f80*/  LOP3.LUT R8, R9, R8, RZ, 0x3c, !PT ;  /* 0x0000000809087212 */ /* 0x000fc600078e3cff */
[----:B------:R-:W-:Y:S01]  /*3f90*/  IMAD.MOV.U32 R113, RZ, RZ, R12 ;  /* 0x000000ffff717224 */ /* 0x000fe200078e000c */
[----:B------:R0:W3:Y:S01]  /*3fa0*/  @!P0 LDG.E.U16 R11, desc[UR6][R60.64] ;  /* 0x000000063c0b8981 */ /* 0x0000e2000c1e1500 */
[----:B------:R-:W-:Y:S02]  /*3fb0*/  PRMT R15, RZ, 0x7610, R15 ;  /* 0x00007610ff0f7816 */ /* 0x000fe4000000000f */
[----:B------:R-:W-:Y:S01]  /*3fc0*/  PRMT R14, RZ, 0x7610, R14 ;  /* 0x00007610ff0e7816 */ /* 0x000fe2000000000e */
[----:B------:R-:W-:Y:S01]  /*3fd0*/  IMAD.WIDE R12, R4, 0x2, R112 ;  /* 0x00000002040c7825 */ /* 0x000fe200078e0270 */
[----:B------:R-:W-:-:S04]  /*3fe0*/  LOP3.LUT R9, R9, R8, RZ, 0x3c, !PT ;  /* 0x0000000809097212 */ /* 0x000fc800078e3cff */
[----:B------:R1:W3:Y:S01]  /*3ff0*/  @!P0 LDG.E.U16 R14, desc[UR6][R12.64] ;  /* 0x000000060c0e8981 */ /* 0x0002e2000c1e1500 */
[----:B0-----:R-:W-:-:S05]  /*4000*/  IMAD.WIDE R60, R4, 0x2, R106 ;  /* 0x00000002043c7825 */ /* 0x001fca00078e026a */
[----:B------:R0:W3:Y:S01]  /*4010*/  @!P0 LDG.E.U16 R15, desc[UR6][R60.64] ;  /* 0x000000063c0f8981 */ /* 0x0000e2000c1e1500 */
[----:B-1----:R-:W-:Y:S01]  /*4020*/  IMAD.WIDE R12, R4, 0x2, R8 ;  /* 0x00000002040c7825 */ /* 0x002fe200078e0208 */
[----:B0-----:R-:W-:Y:S02]  /*4030*/  PRMT R60, RZ, 0x7610, R60 ;  /* 0x00007610ff3c7816 */ /* 0x001fe4000000003c */
[----:B------:R-:W-:Y:S01]  /*4040*/  PRMT R61, RZ, 0x7610, R61 ;  /* 0x00007610ff3d7816 */ /* 0x000fe2000000003d */
[----:B------:R-:W-:-:S03]  /*4050*/  IMAD.MOV.U32 R68, RZ, RZ, R122 ;  /* 0x000000ffff447224 */ /* 0x000fc600078e007a */
[----:B------:R0:W3:Y:S01]  /*4060*/  @!P0 LDG.E.U16 R60, desc[UR6][R12.64] ;  /* 0x000000060c3c8981 */ /* 0x0000e2000c1e1500 */
[----:B------:R-:W-:Y:S01]  /*4070*/  IMAD.MOV.U32 R69, RZ, RZ, R121 ;  /* 0x000000ffff457224 */ /* 0x000fe200078e0079 */
[----:B------:R-:W-:Y:S01]  /*4080*/  PRMT R72, RZ, 0x7610, R72 ;  /* 0x00007610ff487816 */ /* 0x000fe20000000048 */
[----:B0-----:R-:W-:-:S05]  /*4090*/  IMAD.WIDE R12, R4, 0x2, R6 ;  /* 0x00000002040c7825 */ /* 0x001fca00078e0206 */
[----:B------:R0:W3:Y:S01]  /*40a0*/  @!P0 LDG.E.U16 R61, desc[UR6][R12.64] ;  /* 0x000000060c3d8981 */ /* 0x0000e2000c1e1500 */
[--C-:B------:R-:W-:Y:S01]  /*40b0*/  IMAD.MOV.U32 R121, RZ, RZ, R5.reuse ;  /* 0x000000ffff797224 */ /* 0x100fe200078e0005 */
[----:B------:R-:W-:Y:S01]  /*40c0*/  PRMT R5, RZ, 0x7610, R5 ;  /* 0x00007610ff057816 */ /* 0x000fe20000000005 */
[----:B0-----:R-:W-:-:S05]  /*40d0*/  IMAD.WIDE R12, R4, 0x2, R68 ;  /* 0x00000002040c7825 */ /* 0x001fca00078e0244 */
[----:B------:R0:W3:Y:S01]  /*40e0*/  @!P0 LDG.E.U16 R72, desc[UR6][R12.64] ;  /* 0x000000060c488981 */ /* 0x0000e2000c1e1500 */
[----:B------:R-:W-:Y:S02]  /*40f0*/  IMAD.MOV.U32 R70, RZ, RZ, R124 ;  /* 0x000000ffff467224 */ /* 0x000fe400078e007c */
[----:B------:R-:W-:Y:S01]  /*4100*/  IMAD.MOV.U32 R71, RZ, RZ, R123 ;  /* 0x000000ffff477224 */ /* 0x000fe200078e007b */
[----:B------:R-:W-:Y:S01]  /*4110*/  PRMT R122, RZ, 0x7610, R122 ;  /* 0x00007610ff7a7816 */ /* 0x000fe2000000007a */
[----:B0-----:R-:W-:-:S05]  /*4120*/  IMAD.WIDE R12, R4, 0x2, R120 ;  /* 0x00000002040c7825 */ /* 0x001fca00078e0278 */
[----:B------:R0:W3:Y:S02]  /*4130*/  @!P0 LDG.E.U16 R5, desc[UR6][R12.64] ;  /* 0x000000060c058981 */ /* 0x0000e4000c1e1500 */
[----:B0-----:R-:W-:-:S05]  /*4140*/  IMAD.WIDE R12, R4, 0x2, R70 ;  /* 0x00000002040c7825 */ /* 0x001fca00078e0246 */
[----:B------:R0:W3:Y:S02]  /*4150*/  @!P0 LDG.E.U16 R122, desc[UR6][R12.64] ;  /* 0x000000060c7a8981 */ /* 0x0000e4000c1e1500 */
[C---:B0-----:R-:W-:Y:S01]  /*4160*/  IMAD.SHL.U32 R13, R162.reuse, 0x8, RZ ;  /* 0x00000008a20d7824 */ /* 0x041fe200078e00ff */
[----:B------:R-:W-:Y:S01]  /*4170*/  LOP3.LUT R12, R162, 0x7, RZ, 0xc0, !PT ;  /* 0x00000007a20c7812 */ /* 0x000fe200078ec0ff */
[----:B--2---:R-:W-:Y:S03]  /*4180*/  STS.U16 [R53+UR4+0x1000], R52 ;  /* 0x0010003435007988 */ /* 0x004fe60008000404 */
[----:B------:R-:W-:Y:S01]  /*4190*/  LOP3.LUT R13, R13, 0x30, RZ, 0xc0, !PT ;  /* 0x000000300d0d7812 */ /* 0x000fe200078ec0ff */
[----:B-----5:R-:W-:Y:S01]  /*41a0*/  STS.U16 [R53+UR4+0x1400], R116 ;  /* 0x0014007435007988 */ /* 0x020fe20008000404 */
[----:B------:R-:W-:-:S05]  /*41b0*/  IMAD.SHL.U32 R73, R0, 0x2, RZ ;  /* 0x0000000200497824 */ /* 0x000fca00078e00ff */
[----:B------:R-:W-:Y:S01]  /*41c0*/  LOP3.LUT R123, R73, 0x20, RZ, 0x3c, !PT ;  /* 0x00000020497b7812 */ /* 0x000fe200078e3cff */
[----:B----4-:R0:W-:Y:S02]  /*41d0*/  STS.U16 [R53+UR4+0x1800], R16 ;  /* 0x0018001035007988 */ /* 0x0101e40008000404 */
[C---:B0-----:R-:W-:Y:S02]  /*41e0*/  IMAD R16, R12.reuse, 0x90, RZ ;  /* 0x000000900c107824 */ /* 0x041fe400078e02ff */
[----:B------:R-:W-:Y:S01]  /*41f0*/  IMAD R12, R12, 0x40, R13 ;  /* 0x000000400c0c7824 */ /* 0x000fe200078e020d */
[----:B------:R-:W-:Y:S01]  /*4200*/  LOP3.LUT R13, R162, 0x20, RZ, 0xc0, !PT ;  /* 0x00000020a20d7812 */ /* 0x000fe200078ec0ff */
[----:B------:R-:W-:Y:S01]  /*4210*/  IMAD.WIDE R70, R126, 0x2, R70 ;  /* 0x000000027e467825 */ /* 0x000fe200078e0246 */
[----:B---3--:R-:W-:Y:S04]  /*4220*/  STS.U16 [R53+UR4+0x1c00], R17 ;  /* 0x001c001135007988 */ /* 0x008fe80008000404 */
[----:B------:R0:W-:Y:S02]  /*4230*/  STS.U16 [R115+UR4+0x1c80], R11 ;  /* 0x001c800b73007988 */ /* 0x0001e40008000404 */
[----:B0-----:R-:W-:-:S05]  /*4240*/  IMAD.SHL.U32 R11, R162, 0x2, RZ ;  /* 0x00000002a20b7824 */ /* 0x001fca00078e00ff */
[--C-:B------:R-:W-:Y:S01]  /*4250*/  LOP3.LUT R52, R16, 0x30, R11.reuse, 0x78, !PT ;  /* 0x0000003010347812 */ /* 0x100fe200078e780b */
[----:B------:R-:W-:Y:S01]  /*4260*/  IMAD.SHL.U32 R16, R162, 0x20, RZ ;  /* 0x00000020a2107824 */ /* 0x000fe200078e00ff */
[----:B------:R-:W-:Y:S01]  /*4270*/  LOP3.LUT R17, R12, 0x10, R11, 0x78, !PT ;  /* 0x000000100c117812 */ /* 0x000fe200078e780b */
[----:B------:R-:W-:Y:S01]  /*4280*/  IMAD.SHL.U32 R11, R13, 0x20, RZ ;  /* 0x000000200d0b7824 */ /* 0x000fe200078e00ff */
[----:B------:R-:W-:Y:S02]  /*4290*/  LOP3.LUT R13, R73, 0x30, RZ, 0x3c, !PT ;  /* 0x00000030490d7812 */ /* 0x000fe400078e3cff */
[----:B------:R-:W-:Y:S02]  /*42a0*/  LOP3.LUT R16, R17, 0x200, R16, 0xf8, !PT ;  /* 0x0000020011107812 */ /* 0x000fe400078ef810 */
[----:B------:R-:W-:Y:S01]  /*42b0*/  LOP3.LUT R12, R73, 0x40, RZ, 0x3c, !PT ;  /* 0x00000040490c7812 */ /* 0x000fe200078e3cff */
[----:B------:R-:W-:Y:S01]  /*42c0*/  STS.U16 [R115+UR4+0x1080], R54 ;  /* 0x0010803673007988 */ /* 0x000fe20008000404 */
[----:B------:R-:W-:-:S02]  /*42d0*/  LOP3.LUT R11, R52, R11, RZ, 0xfc, !PT ;  /* 0x0000000b340b7212 */ /* 0x000fc400078efcff */
[C---:B------:R-:W-:Y:S01]  /*42e0*/  LOP3.LUT R17, R73.reuse, 0x50, RZ, 0x3c, !PT ;  /* 0x0000005049117812 */ /* 0x040fe200078e3cff */
[----:B------:R0:W-:Y:S01]  /*42f0*/  STS.U16 [R115+UR4+0x1480], R114 ;  /* 0x0014807273007988 */ /* 0x0001e20008000404 */
[----:B------:R-:W-:-:S03]  /*4300*/  LOP3.LUT R52, R73, 0x60, RZ, 0x3c, !PT ;  /* 0x0000006049347812 */ /* 0x000fc600078e3cff */
[----:B------:R-:W-:Y:S04]  /*4310*/  STS.U16 [R115+UR4+0x1880], R80 ;  /* 0x0018805073007988 */ /* 0x000fe80008000404 */
[----:B------:R-:W-:Y:S01]  /*4320*/  STS.U16 [R123+UR4+0x1100], R55 ;  /* 0x001100377b007988 */ /* 0x000fe20008000404 */
[----:B0-----:R-:W-:-:S03]  /*4330*/  LOP3.LUT R114, R73, 0x70, RZ, 0x3c, !PT ;  /* 0x0000007049727812 */ /* 0x001fc600078e3cff */
[----:B------:R-:W-:Y:S04]  /*4340*/  STS.U16 [R123+UR4+0x1500], R118 ;  /* 0x001500767b007988 */ /* 0x000fe80008000404 */
        /* <DEDUP_REMOVED lines=15> */
[----:B------:R0:W-:Y:S04]  /*4440*/  STS.U16 [R52+UR4+0x1700], R10 ;  /* 0x0017000a34007988 */ /* 0x0001e80008000404 */
[----:B------:R-:W-:Y:S04]  /*4450*/  STS.U16 [R52+UR4+0x1b00], R63 ;  /* 0x001b003f34007988 */ /* 0x000fe80008000404 */
[----:B------:R-:W-:Y:S04]  /*4460*/  STS.U16 [R52+UR4+0x1f00], R5 ;  /* 0x001f000534007988 */ /* 0x000fe80008000404 */
[----:B------:R-:W-:Y:S04]  /*4470*/  STS.U16 [R114+UR4+0x1380], R117 ;  /* 0x0013807572007988 */ /* 0x000fe80008000404 */
[----:B------:R-:W-:Y:S04]  /*4480*/  STS.U16 [R114+UR4+0x1780], R75 ;  /* 0x0017804b72007988 */ /* 0x000fe80008000404 */
[----:B------:R-:W-:Y:S04]  /*4490*/  STS.U16 [R114+UR4+0x1b80], R15 ;  /* 0x001b800f72007988 */ /* 0x000fe80008000404 */
[----:B------:R-:W-:Y:S01]  /*44a0*/  STS.U16 [R114+UR4+0x1f80], R122 ;  /* 0x001f807a72007988 */ /* 0x000fe20008000404 */
[----:B------:R-:W-:Y:S01]  /*44b0*/  BAR.SYNC.DEFER_BLOCKING 0x0 ;  /* 0x0000000000007b1d */ /* 0x000fe20000010000 */
[----:B0-----:R-:W-:-:S05]  /*44c0*/  LOP3.LUT R10, R16, 0x20, RZ, 0x3c, !PT ;  /* 0x00000020100a7812 */ /* 0x001fca00078e3cff */
[----:B------:R-:W-:Y:S04]  /*44d0*/  LDSM.16.MT88.4 R12, [R16+UR4] ;  /* 0x00000004100c783b */ /* 0x000fe80008004200 */
[----:B------:R-:W0:Y:S04]  /*44e0*/  LDSM.16.M88.4 R80, [R11+UR4+0x1000] ;  /* 0x001000040b50783b */ /* 0x000e280008000200 */
[----:B------:R-:W1:Y:S04]  /*44f0*/  LDSM.16.MT88.4 R60, [R10+UR4] ;  /* 0x000000040a3c783b */ /* 0x000e680008004200 */
[----:B------:R-:W2:Y:S04]  /*4500*/  LDSM.16.M88.4 R48, [R11+UR4+0x1800] ;  /* 0x001800040b30783b */ /* 0x000ea80008000200 */
[----:B------:R-:W3:Y:S04]  /*4510*/  LDSM.16.MT88.4 R72, [R16+UR4+0x400] ;  /* 0x000400041048783b */ /* 0x000ee80008004200 */
[----:B------:R-:W4:Y:S01]  /*4520*/  LDSM.16.MT88.4 R52, [R10+UR4+0x400] ;  /* 0x000400040a34783b */ /* 0x000f220008004200 */
[----:B------:R-:W-:Y:S01]  /*4530*/  IMAD.WIDE R120, R126, 0x2, R120 ;  /* 0x000000027e787825 */ /* 0x000fe200078e0278 */
[----:B------:R-:W-:-:S03]  /*4540*/  LOP3.LUT R17, R11, 0x40, RZ, 0x3c, !PT ;  /* 0x000000400b117812 */ /* 0x000fc600078e3cff */
[----:B------:R-:W-:Y:S01]  /*4550*/  IMAD.WIDE R68, R126, 0x2, R68 ;  /* 0x000000027e447825 */ /* 0x000fe200078e0244 */
[-C--:B0-----:R-:W-:Y:S06]  /*4560*/  HMMA.16816.F32.BF16 R64, R12, R80.reuse, R64 ;  /* 0x000000500c40723c */ /* 0x081fec0000041840 */
[----:B-1----:R-:W-:Y:S06]  /*4570*/  HMMA.16816.F32.BF16 R84, R60, R80, R84 ;  /* 0x000000503c54723c */ /* 0x002fec0000041854 */
[----:B--2---:R-:W-:Y:S01]  /*4580*/  HMMA.16816.F32.BF16 R12, R12, R48, R56 ;  /* 0x000000300c0c723c */ /* 0x004fe20000041838 */
[----:B------:R-:W-:-:S05]  /*4590*/  IMAD.MOV.U32 R5, RZ, RZ, R121 ;  /* 0x000000ffff057224 */ /* 0x000fca00078e0079 */
[----:B------:R-:W-:Y:S01]  /*45a0*/  HMMA.16816.F32.BF16 R56, R60, R48, R76 ;  /* 0x000000303c38723c */ /* 0x000fe2000004184c */
[----:B------:R-:W-:Y:S01]  /*45b0*/  IMAD.MOV.U32 R124, RZ, RZ, R70 ;  /* 0x000000ffff7c7224 */ /* 0x000fe200078e0046 */
[----:B------:R-:W-:Y:S01]  /*45c0*/  LDSM.16.MT88.4 R60, [R16+UR4+0x800] ;  /* 0x00080004103c783b */ /* 0x000fe20008004200 */
[----:B------:R-:W-:Y:S02]  /*45d0*/  IMAD.MOV.U32 R123, RZ, RZ, R71 ;  /* 0x000000ffff7b7224 */ /* 0x000fe400078e0047 */
[----:B------:R-:W-:Y:S01]  /*45e0*/  IMAD.MOV.U32 R122, RZ, RZ, R68 ;  /* 0x000000ffff7a7224 */ /* 0x000fe200078e0044 */
[-C--:B---3--:R-:W-:Y:S01]  /*45f0*/  HMMA.16816.F32.BF16 R64, R72, R82.reuse, R64 ;  /* 0x000000524840723c */ /* 0x088fe20000041840 */
[----:B------:R-:W-:Y:S01]  /*4600*/  IMAD.MOV.U32 R121, RZ, RZ, R69 ;  /* 0x000000ffff797224 */ /* 0x000fe200078e0045 */
[----:B------:R-:W-:Y:S04]  /*4610*/  LDSM.16.M88.4 R76, [R17+UR4+0x1800] ;  /* 0x00180004114c783b */ /* 0x000fe80008000200 */
[----:B------:R-:W0:Y:S01]  /*4620*/  LDSM.16.M88.4 R68, [R17+UR4+0x1000] ;  /* 0x001000041144783b */ /* 0x000e220008000200 */
[----:B----4-:R-:W-:Y:S03]  /*4630*/  HMMA.16816.F32.BF16 R80, R52, R82, R84 ;  /* 0x000000523450723c */ /* 0x010fe60000041854 */
[----:B------:R-:W1:Y:S01]  /*4640*/  LDSM.16.MT88.4 R84, [R10+UR4+0x800] ;  /* 0x000800040a54783b */ /* 0x000e620008004200 */
[----:B------:R-:W-:-:S02]  /*4650*/  IMAD.WIDE R48, R126, 0x2, R8 ;  /* 0x000000027e307825 */ /* 0x000fc400078e0208 */
[-C--:B------:R-:W-:Y:S02]  /*4660*/  HMMA.16816.F32.BF16 R72, R72, R50.reuse, R12 ;  /* 0x000000324848723c */ /* 0x080fe4000004180c */
[----:B------:R-:W-:Y:S02]  /*4670*/  IMAD.MOV.U32 R9, RZ, RZ, R48 ;  /* 0x000000ffff097224 */ /* 0x000fe400078e0030 */
[----:B------:R-:W-:Y:S02]  /*4680*/  IMAD.MOV.U32 R8, RZ, RZ, R49 ;  /* 0x000000ffff087224 */ /* 0x000fe400078e0031 */
[----:B------:R-:W-:Y:S01]  /*4690*/  HMMA.16816.F32.BF16 R56, R52, R50, R56 ;  /* 0x000000323438723c */ /* 0x000fe20000041838 */
[----:B------:R-:W-:-:S06]  /*46a0*/  IMAD.WIDE R48, R126, 0x2, R104 ;  /* 0x000000027e307825 */ /* 0x000fcc00078e0268 */
[----:B------:R-:W-:-:S04]  /*46b0*/  IMAD.WIDE R52, R126, 0x2, R98 ;  /* 0x000000027e347825 */ /* 0x000fc800078e0262 */
[----:B------:R-:W-:Y:S02]  /*46c0*/  IMAD.MOV.U32 R105, RZ, RZ, R48 ;  /* 0x000000ffff697224 */ /* 0x000fe400078e0030 */
[----:B------:R-:W-:Y:S02]  /*46d0*/  IMAD.MOV.U32 R104, RZ, RZ, R49 ;  /* 0x000000ffff687224 */ /* 0x000fe400078e0031 */
[----:B------:R2:W3:Y:S01]  /*46e0*/  LDSM.16.MT88.4 R48, [R16+UR4+0xc00] ;  /* 0x000c00041030783b */ /* 0x0004e20008004200 */
[----:B------:R-:W-:Y:S02]  /*46f0*/  IMAD.MOV.U32 R99, RZ, RZ, R52 ;  /* 0x000000ffff637224 */ /* 0x000fe400078e0034 */
[----:B------:R-:W-:Y:S02]  /*4700*/  IMAD.MOV.U32 R98, RZ, RZ, R53 ;  /* 0x000000ffff627224 */ /* 0x000fe400078e0035 */
[----:B------:R4:W5:Y:S01]  /*4710*/  LDSM.16.MT88.4 R52, [R10+UR4+0xc00] ;  /* 0x000c00040a34783b */ /* 0x0009620008004200 */
[----:B------:R-:W-:-:S04]  /*4720*/  IMAD.WIDE R20, R126, 0x2, R20 ;  /* 0x000000027e147825 */ /* 0x000fc800078e0214 */
[----:B--2---:R-:W-:Y:S02]  /*4730*/  IMAD.MOV.U32 R16, RZ, RZ, R21 ;  /* 0x000000ffff107224 */ /* 0x004fe400078e0015 */
[----:B------:R-:W-:-:S04]  /*4740*/  IMAD.WIDE R22, R126, 0x2, R22 ;  /* 0x000000027e167825 */ /* 0x000fc800078e0216 */
[----:B----4-:R-:W-:Y:S02]  /*4750*/  IMAD.MOV.U32 R10, RZ, RZ, R20 ;  /* 0x000000ffff0a7224 */ /* 0x010fe400078e0014 */
[----:B------:R-:W-:Y:S01]  /*4760*/  IMAD.WIDE R20, R126, 0x2, R24 ;  /* 0x000000027e147825 */ /* 0x000fe200078e0218 */
[C---:B0-----:R-:W-:Y:S03]  /*4770*/  HMMA.16816.F32.BF16 R64, R60.reuse, R68, R64 ;  /* 0x000000443c40723c */ /* 0x041fe60000041840 */
[----:B------:R-:W-:Y:S02]  /*4780*/  IMAD.MOV.U32 R25, RZ, RZ, R20 ;  /* 0x000000ffff197224 */ /* 0x000fe400078e0014 */
[----:B------:R-:W-:Y:S01]  /*4790*/  IMAD.MOV.U32 R24, RZ, RZ, R21 ;  /* 0x000000ffff187224 */ /* 0x000fe200078e0015 */
[----:B------:R-:W-:Y:S07]  /*47a0*/  HMMA.16816.F32.BF16 R72, R60, R76, R72 ;  /* 0x0000004c3c48723c */ /* 0x000fee0000041848 */
[----:B------:R-:W-:-:S02]  /*47b0*/  IMAD.MOV.U32 R60, RZ, RZ, R22 ;  /* 0x000000ffff3c7224 */ /* 0x000fc400078e0016 */
[----:B------:R-:W-:Y:S02]  /*47c0*/  IMAD.MOV.U32 R61, RZ, RZ, R23 ;  /* 0x000000ffff3d7224 */ /* 0x000fe400078e0017 */
[C---:B-1----:R-:W-:Y:S06]  /*47d0*/  HMMA.16816.F32.BF16 R20, R84.reuse, R76, R56 ;  /* 0x0000004c5414723c */ /* 0x042fec0000041838 */
[----:B------:R-:W-:Y:S01]  /*47e0*/  HMMA.16816.F32.BF16 R80, R84, R68, R80 ;  /* 0x000000445450723c */ /* 0x000fe20000041850 */
[----:B------:R-:W-:Y:S02]  /*47f0*/  VIADD R3, R3, 0xffffffff ;  /* 0xffffffff03037836 */ /* 0x000fe40000000000 */
[----:B------:R-:W-:-:S03]  /*4800*/  IMAD.WIDE R110, R126, 0x2, R110 ;  /* 0x000000027e6e7825 */ /* 0x000fc600078e026e */
[----:B------:R-:W-:Y:S01]  /*4810*/  ISETP.NE.U32.AND P0, PT, R3, RZ, PT ;  /* 0x000000ff0300720c */ /* 0x000fe20003f05070 */
[----:B------:R-:W-:-:S04]  /*4820*/  IMAD.WIDE R108, R126, 0x2, R108 ;  /* 0x000000027e6c7825 */ /* 0x000fc800078e026c */
[----:B------:R-:W-:Y:S02]  /*4830*/  IMAD.MOV.U32 R13, RZ, RZ, R110 ;  /* 0x000000ffff0d7224 */ /* 0x000fe400078e006e */
[----:B------:R-:W-:Y:S02]  /*4840*/  IMAD.MOV.U32 R11, RZ, RZ, R111 ;  /* 0x000000ffff0b7224 */ /* 0x000fe400078e006f */
[----:B------:R-:W-:-:S04]  /*4850*/  IMAD.WIDE R110, R126, 0x2, R106 ;  /* 0x000000027e6e7825 */ /* 0x000fc800078e026a */
[----:B------:R-:W-:-:S04]  /*4860*/  IMAD.WIDE R56, R126, 0x2, R30 ;  /* 0x000000027e387825 */ /* 0x000fc800078e021e */
[----:B------:R-:W-:Y:S02]  /*4870*/  IMAD.MOV.U32 R107, RZ, RZ, R108 ;  /* 0x000000ffff6b7224 */ /* 0x000fe400078e006c */
[----:B------:R-:W-:Y:S02]  /*4880*/  IMAD.MOV.U32 R17, RZ, RZ, R109 ;  /* 0x000000ffff117224 */ /* 0x000fe400078e006d */
[C---:B------:R-:W-:Y:S01]  /*4890*/  IMAD.WIDE R108, R126.reuse, 0x2, R102 ;  /* 0x000000027e6c7825 */ /* 0x040fe200078e0266 */
[----:B---3--:R-:W-:Y:S03]  /*48a0*/  HMMA.16816.F32.BF16 R64, R48, R70, R64 ;  /* 0x000000463040723c */ /* 0x008fe60000041840 */
[----:B------:R-:W-:-:S04]  /*48b0*/  IMAD.WIDE R62, R126, 0x2, R28 ;  /* 0x000000027e3e7825 */ /* 0x000fc800078e021c */
[----:B------:R-:W-:Y:S02]  /*48c0*/  IMAD.MOV.U32 R31, RZ, RZ, R56 ;  /* 0x000000ffff1f7224 */ /* 0x000fe400078e0038 */
[----:B------:R-:W-:Y:S02]  /*48d0*/  IMAD.MOV.U32 R30, RZ, RZ, R57 ;  /* 0x000000ffff1e7224 */ /* 0x000fe400078e0039 */
[-C--:B------:R-:W-:Y:S01]  /*48e0*/  HMMA.16816.F32.BF16 R56, R48, R78.reuse, R72 ;  /* 0x0000004e3038723c */ /* 0x080fe20000041848 */
[----:B------:R-:W-:Y:S02]  /*48f0*/  IMAD.MOV.U32 R103, RZ, RZ, R108 ;  /* 0x000000ffff677224 */ /* 0x000fe400078e006c */
[----:B------:R-:W-:Y:S02]  /*4900*/  IMAD.MOV.U32 R102, RZ, RZ, R109 ;  /* 0x000000ffff667224 */ /* 0x000fe400078e006d */
[----:B------:R-:W-:Y:S01]  /*4910*/  IMAD.MOV.U32 R29, RZ, RZ, R62 ;  /* 0x000000ffff1d7224 */ /* 0x000fe200078e003e */
[----:B-----5:R-:W-:Y:S01]  /*4920*/  HMMA.16816.F32.BF16 R76, R52, R78, R20 ;  /* 0x0000004e344c723c */ /* 0x020fe20000041814 */
[----:B------:R-:W-:-:S02]  /*4930*/  IMAD.MOV.U32 R28, RZ, RZ, R63 ;  /* 0x000000ffff1c7224 */ /* 0x000fc400078e003f */
[C---:B------:R-:W-:Y:S01]  /*4940*/  IMAD.WIDE R48, R126.reuse, 0x2, R36 ;  /* 0x000000027e307825 */ /* 0x040fe200078e0224 */
[----:B------:R-:W-:Y:S02]  /*4950*/  UIADD3 UR5, UR5, -0x40, URZ ;  /* 0xffffffc005057890 */ /* 0x000fe4000fffe03f */
[----:B------:R-:W-:Y:S01]  /*4960*/  HMMA.16816.F32.BF16 R84, R52, R70, R80 ;  /* 0x000000463454723c */ /* 0x000fe20000041850 */
[----:B------:R-:W-:-:S04]  /*4970*/  IMAD.WIDE R112, R126, 0x2, R112 ;  /* 0x000000027e707825 */ /* 0x000fc800078e0270 */
[----:B------:R-:W-:-:S04]  /*4980*/  IMAD.WIDE R108, R126, 0x2, R100 ;  /* 0x000000027e6c7825 */ /* 0x000fc800078e0264 */
[----:B------:R-:W-:-:S04]  /*4990*/  IMAD.WIDE R68, R126, 0x2, R26 ;  /* 0x000000027e447825 */ /* 0x000fc800078e021a */
[----:B------:R-:W-:-:S04]  /*49a0*/  IMAD.WIDE R62, R126, 0x2, R34 ;  /* 0x000000027e3e7825 */ /* 0x000fc800078e0222 */
[----:B------:R-:W-:-:S04]  /*49b0*/  IMAD.WIDE R42, R126, 0x2, R42 ;  /* 0x000000027e2a7825 */ /* 0x000fc800078e022a */
[----:B------:R-:W-:-:S04]  /*49c0*/  IMAD.WIDE R20, R126, 0x2, R90 ;  /* 0x000000027e147825 */ /* 0x000fc800078e025a */
[----:B------:R-:W-:Y:S02]  /*49d0*/  IMAD.MOV.U32 R37, RZ, RZ, R48 ;  /* 0x000000ffff257224 */ /* 0x000fe400078e0030 */
[----:B------:R-:W-:-:S04]  /*49e0*/  IMAD.WIDE R6, R126, 0x2, R6 ;  /* 0x000000027e067825 */ /* 0x000fc800078e0206 */
[----:B------:R-:W-:Y:S02]  /*49f0*/  IMAD.MOV.U32 R14, RZ, RZ, R112 ;  /* 0x000000ffff0e7224 */ /* 0x000fe400078e0070 */
[----:B------:R-:W-:Y:S02]  /*4a00*/  IMAD.MOV.U32 R12, RZ, RZ, R113 ;  /* 0x000000ffff0c7224 */ /* 0x000fe400078e0071 */
[----:B------:R-:W-:Y:S02]  /*4a10*/  IMAD.MOV.U32 R106, RZ, RZ, R110 ;  /* 0x000000ffff6a7224 */ /* 0x000fe400078e006e */
[----:B------:R-:W-:Y:S02]  /*4a20*/  IMAD.MOV.U32 R15, RZ, RZ, R111 ;  /* 0x000000ffff0f7224 */ /* 0x000fe400078e006f */
[----:B------:R-:W-:-:S04]  /*4a30*/  IMAD.WIDE R96, R126, 0x2, R96 ;  /* 0x000000027e607825 */ /* 0x000fc800078e0260 */
[----:B------:R-:W-:Y:S02]  /*4a40*/  IMAD.MOV.U32 R101, RZ, RZ, R108 ;  /* 0x000000ffff657224 */ /* 0x000fe400078e006c */
[----:B------:R-:W-:Y:S02]  /*4a50*/  IMAD.MOV.U32 R100, RZ, RZ, R109 ;  /* 0x000000ffff647224 */ /* 0x000fe400078e006d */
[----:B------:R-:W-:-:S04]  /*4a60*/  IMAD.WIDE R92, R126, 0x2, R92 ;  /* 0x000000027e5c7825 */ /* 0x000fc800078e025c */
[----:B------:R-:W-:-:S04]  /*4a70*/  IMAD.WIDE R94, R126, 0x2, R94 ;  /* 0x000000027e5e7825 */ /* 0x000fc800078e025e */
[----:B------:R-:W-:-:S04]  /*4a80*/  IMAD.WIDE R18, R126, 0x2, R18 ;  /* 0x000000027e127825 */ /* 0x000fc800078e0212 */
[----:B------:R-:W-:-:S04]  /*4a90*/  IMAD.WIDE R88, R126, 0x2, R88 ;  /* 0x000000027e587825 */ /* 0x000fc800078e0258 */
[----:B------:R-:W-:Y:S02]  /*4aa0*/  IMAD.MOV.U32 R27, RZ, RZ, R68 ;  /* 0x000000ffff1b7224 */ /* 0x000fe400078e0044 */
[----:B------:R-:W-:Y:S02]  /*4ab0*/  IMAD.MOV.U32 R26, RZ, RZ, R69 ;  /* 0x000000ffff1a7224 */ /* 0x000fe400078e0045 */
[----:B------:R-:W-:-:S04]  /*4ac0*/  IMAD.WIDE R32, R126, 0x2, R32 ;  /* 0x000000027e207825 */ /* 0x000fc800078e0220 */
[----:B------:R-:W-:Y:S02]  /*4ad0*/  IMAD.MOV.U32 R35, RZ, RZ, R62 ;  /* 0x000000ffff237224 */ /* 0x000fe400078e003e */
[----:B------:R-:W-:Y:S02]  /*4ae0*/  IMAD.MOV.U32 R34, RZ, RZ, R63 ;  /* 0x000000ffff227224 */ /* 0x000fe400078e003f */
[----:B------:R-:W-:-:S04]  /*4af0*/  IMAD.WIDE R38, R126, 0x2, R38 ;  /* 0x000000027e267825 */ /* 0x000fc800078e0226 */
[----:B------:R-:W-:Y:S02]  /*4b00*/  IMAD.MOV.U32 R36, RZ, RZ, R49 ;  /* 0x000000ffff247224 */ /* 0x000fe400078e0031 */
[----:B------:R-:W-:Y:S02]  /*4b10*/  IMAD.MOV.U32 R48, RZ, RZ, R42 ;  /* 0x000000ffff307224 */ /* 0x000fe400078e002a */
[----:B------:R-:W-:Y:S02]  /*4b20*/  IMAD.MOV.U32 R118, RZ, RZ, R43 ;  /* 0x000000ffff767224 */ /* 0x000fe400078e002b */
[----:B------:R-:W-:-:S04]  /*4b30*/  IMAD.WIDE R46, R126, 0x2, R46 ;  /* 0x000000027e2e7825 */ /* 0x000fc800078e022e */
[----:B------:R-:W-:Y:S02]  /*4b40*/  IMAD.MOV.U32 R91, RZ, RZ, R20 ;  /* 0x000000ffff5b7224 */ /* 0x000fe400078e0014 */
[----:B------:R-:W-:Y:S02]  /*4b50*/  IMAD.MOV.U32 R90, RZ, RZ, R21 ;  /* 0x000000ffff5a7224 */ /* 0x000fe400078e0015 */
[----:B------:R-:W-:-:S04]  /*4b60*/  IMAD.WIDE R44, R126, 0x2, R44 ;  /* 0x000000027e2c7825 */ /* 0x000fc800078e022c */
[----:B------:R-:W-:Y:S01]  /*4b70*/  IMAD.WIDE R40, R163, 0x2, R40 ;  /* 0x00000002a3287825 */ /* 0x000fe200078e0228 */
[----:B------:R-:W-:Y:S06]  /*4b80*/  @P0 BRA `(.L_x_2) ;  /* 0xffffffe000000947 */ /* 0x000fec000383ffff */
[----:B------:R-:W-:Y:S02]  /*4b90*/  F2FP.BF16.F32.PACK_AB R79, R79, R87 ;  /* 0x000000574f4f723e */ /* 0x000fe400000010ff */
[----:B------:R-:W-:Y:S02]  /*4ba0*/  F2FP.BF16.F32.PACK_AB R78, R78, R86 ;  /* 0x000000564e4e723e */ /* 0x000fe400000010ff */
[----:B------:R-:W-:Y:S02]  /*4bb0*/  F2FP.BF16.F32.PACK_AB R77, R77, R85 ;  /* 0x000000554d4d723e */ /* 0x000fe400000010ff */
[----:B------:R-:W-:Y:S02]  /*4bc0*/  F2FP.BF16.F32.PACK_AB R76, R76, R84 ;  /* 0x000000544c4c723e */ /* 0x000fe400000010ff */
[----:B------:R-:W-:Y:S02]  /*4bd0*/  F2FP.BF16.F32.PACK_AB R59, R59, R67 ;  /* 0x000000433b3b723e */ /* 0x000fe400000010ff */
[----:B------:R-:W-:-:S02]  /*4be0*/  F2FP.BF16.F32.PACK_AB R58, R58, R66 ;  /* 0x000000423a3a723e */ /* 0x000fc400000010ff */
[----:B------:R-:W-:Y:S02]  /*4bf0*/  F2FP.BF16.F32.PACK_AB R57, R57, R65 ;  /* 0x000000413939723e */ /* 0x000fe400000010ff */
[----:B------:R-:W-:-:S07]  /*4c00*/  F2FP.BF16.F32.PACK_AB R56, R56, R64 ;  /* 0x000000403838723e */ /* 0x000fce00000010ff */
.L_x_1:
[----:B------:R-:W-:Y:S01]  /*4c10*/  BAR.SYNC.DEFER_BLOCKING 0x0 ;  /* 0x0000000000007b1d */ /* 0x000fe20000010000 */
[C---:B------:R-:W-:Y:S01]  /*4c20*/  IMAD.SHL.U32 R4, R162.reuse, 0x40, RZ ;  /* 0x00000040a2047824 */ /* 0x040fe200078e00ff */
[----:B------:R-:W-:Y:S01]  /*4c30*/  LOP3.LUT R161, R161, 0x80, RZ, 0xc0, !PT ;  /* 0x00000080a1a17812 */ /* 0x000fe200078ec0ff */
[----:B------:R-:W-:Y:S01]  /*4c40*/  IMAD.SHL.U32 R3, R162, 0x10, RZ ;  /* 0x00000010a2037824 */ /* 0x000fe200078e00ff */
[----:B------:R-:W-:Y:S02]  /*4c50*/  LEA R8, R0, UR4, 0x4 ;  /* 0x0000000400087c11 */ /* 0x000fe4000f8e20ff */
[----:B------:R-:W-:Y:S01]  /*4c60*/  LOP3.LUT R4, R4, 0x200, RZ, 0xc0, !PT ;  /* 0x0000020004047812 */ /* 0x000fe200078ec0ff */
[----:B------:R-:W-:Y:S01]  /*4c70*/  ULDC.64 UR8, c[0x0][0x228] ;  /* 0x00008a0000087ab9 */ /* 0x000fe20000000a00 */
[----:B------:R-:W-:Y:S02]  /*4c80*/  LOP3.LUT R3, R3, 0x70, RZ, 0xc0, !PT ;  /* 0x0000007003037812 */ /* 0x000fe400078ec0ff */
[----:B------:R-:W-:Y:S01]  /*4c90*/  IADD3 R4, R161, UR4, R4 ;  /* 0x00000004a1047c10 */ /* 0x000fe2000fffe004 */
[----:B------:R-:W-:Y:S01]  /*4ca0*/  ULDC UR4, c[0x0][0x244] ;  /* 0x0000910000047ab9 */ /* 0x000fe20000000800 */
[----:B------:R-:W-:Y:S01]  /*4cb0*/  SHF.R.U32.HI R25, RZ, 0x5, R162 ;  /* 0x00000005ff197819 */ /* 0x000fe200000116a2 */
[----:B------:R-:W-:Y:S01]  /*4cc0*/  IMAD R0, R159, UR4, RZ ;  /* 0x000000049f007c24 */ /* 0x000fe2000f8e02ff */
[----:B------:R-:W-:Y:S01]  /*4cd0*/  IADD3 R3, R3, R4, R160 ;  /* 0x0000000403037210 */ /* 0x000fe20007ffe0a0 */
[----:B------:R-:W-:Y:S01]  /*4ce0*/  ULDC.64 UR4, c[0x0][0x220] ;  /* 0x0000880000047ab9 */ /* 0x000fe20000000a00 */
[----:B------:R-:W-:-:S02]  /*4cf0*/  SGXT.U32 R25, R25, 0x1 ;  /* 0x000000011919781a */ /* 0x000fc40000000000 */
[C---:B------:R-:W-:Y:S01]  /*4d00*/  LEA R27, P1, R0.reuse, UR4, 0x1 ;  /* 0x00000004001b7c11 */ /* 0x040fe2000f8208ff */
[----:B------:R-:W-:Y:S01]  /*4d10*/  ULDC UR4, c[0x0][0x248] ;  /* 0x0000920000047ab9 */ /* 0x000fe20000000800 */
[----:B------:R-:W-:Y:S02]  /*4d20*/  ISETP.GE.AND P0, PT, R159, UR8, PT ;  /* 0x000000089f007c0c */ /* 0x000fe4000bf06270 */
[----:B------:R-:W-:Y:S01]  /*4d30*/  LEA.HI.X.SX32 R28, R0, UR5, 0x1, P1 ;  /* 0x00000005001c7c11 */ /* 0x000fe200088f0eff */
[----:B------:R-:W-:Y:S01]  /*4d40*/  STSM.16.M88.4 [R3], R56 ;  /* 0x0000003803007844 */ /* 0x000fe20000000200 */
[C-C-:B------:R-:W-:Y:S02]  /*4d50*/  LOP3.LUT R29, R2.reuse, 0x1e, R25.reuse, 0xfe, !PT ;  /* 0x0000001e021d7812 */ /* 0x140fe400078efe19 */
[C-C-:B------:R-:W-:Y:S01]  /*4d60*/  LOP3.LUT R30, R2.reuse, 0x1c, R25.reuse, 0xfe, !PT ;  /* 0x0000001c021e7812 */ /* 0x140fe200078efe19 */
[----:B------:R0:W-:Y:S01]  /*4d70*/  STSM.16.M88.4 [R3+0x100], R76 ;  /* 0x0001004c03007844 */ /* 0x0001e20000000200 */
[----:B------:R-:W-:-:S02]  /*4d80*/  LOP3.LUT R31, R2, 0x1a, R25, 0xfe, !PT ;  /* 0x0000001a021f7812 */ /* 0x000fc400078efe19 */
[C-C-:B------:R-:W-:Y:S01]  /*4d90*/  LOP3.LUT R0, R2.reuse, 0x18, R25.reuse, 0xfe, !PT ;  /* 0x0000001802007812 */ /* 0x140fe200078efe19 */
[----:B------:R-:W-:Y:S01]  /*4da0*/  BAR.SYNC.DEFER_BLOCKING 0x0 ;  /* 0x0000000000007b1d */ /* 0x000fe20000010000 */
[C-C-:B------:R-:W-:Y:S02]  /*4db0*/  LOP3.LUT R20, R2.reuse, 0x16, R25.reuse, 0xfe, !PT ;  /* 0x0000001602147812 */ /* 0x140fe400078efe19 */
[C-C-:B------:R-:W-:Y:S02]  /*4dc0*/  LOP3.LUT R21, R2.reuse, 0x14, R25.reuse, 0xfe, !PT ;  /* 0x0000001402157812 */ /* 0x140fe400078efe19 */
[C-C-:B------:R-:W-:Y:S02]  /*4dd0*/  LOP3.LUT R22, R2.reuse, 0x12, R25.reuse, 0xfe, !PT ;  /* 0x0000001202167812 */ /* 0x140fe400078efe19 */
[C-C-:B------:R-:W-:Y:S02]  /*4de0*/  LOP3.LUT R23, R2.reuse, 0x10, R25.reuse, 0xfe, !PT ;  /* 0x0000001002177812 */ /* 0x140fe400078efe19 */
[----:B------:R-:W-:-:S02]  /*4df0*/  LOP3.LUT R19, R2, 0xe, R25, 0xfe, !PT ;  /* 0x0000000e02137812 */ /* 0x000fc400078efe19 */
[C-C-:B------:R-:W-:Y:S02]  /*4e00*/  LOP3.LUT R18, R2.reuse, 0xc, R25.reuse, 0xfe, !PT ;  /* 0x0000000c02127812 */ /* 0x140fe400078efe19 */
[C---:B0-----:R-:W-:Y:S02]  /*4e10*/  LOP3.LUT R3, R2.reuse, R25, RZ, 0xfc, !PT ;  /* 0x0000001902037212 */ /* 0x041fe400078efcff */
[C-C-:B------:R-:W-:Y:S02]  /*4e20*/  LOP3.LUT R17, R2.reuse, 0xa, R25.reuse, 0xfe, !PT ;  /* 0x0000000a02117812 */ /* 0x140fe400078efe19 */
[C---:B------:R-:W-:Y:S01]  /*4e30*/  ISETP.LT.AND P1, PT, R3.reuse, UR9, !P0 ;  /* 0x0000000903007c0c */ /* 0x040fe2000c721270 */
[----:B------:R-:W-:Y:S01]  /*4e40*/  IMAD R13, R3, UR4, RZ ;  /* 0x00000004030d7c24 */ /* 0x000fe2000f8e02ff */
[C-C-:B------:R-:W-:Y:S02]  /*4e50*/  LOP3.LUT R3, R2.reuse, 0x2, R25.reuse, 0xfe, !PT ;  /* 0x0000000202037812 */ /* 0x140fe400078efe19 */
[----:B------:R-:W-:-:S02]  /*4e60*/  LOP3.LUT R16, R2, 0x6, R25, 0xfe, !PT ;  /* 0x0000000602107812 */ /* 0x000fc400078efe19 */
[C---:B------:R-:W-:Y:S01]  /*4e70*/  ISETP.LT.AND P5, PT, R3.reuse, UR9, !P0 ;  /* 0x0000000903007c0c */ /* 0x040fe2000c7a1270 */
[----:B------:R-:W0:Y:S01]  /*4e80*/  LDS.128 R4, [R8] ;  /* 0x0000000008047984 */ /* 0x000e220000000c00 */
[----:B------:R-:W-:Y:S01]  /*4e90*/  IMAD R15, R3, UR4, RZ ;  /* 0x00000004030f7c24 */ /* 0x000fe2000f8e02ff */
[C-C-:B------:R-:W-:Y:S02]  /*4ea0*/  LOP3.LUT R3, R2.reuse, 0x8, R25.reuse, 0xfe, !PT ;  /* 0x0000000802037812 */ /* 0x140fe400078efe19 */
[----:B------:R-:W1:Y:S01]  /*4eb0*/  LDS.128 R8, [R8+0x400] ;  /* 0x0004000008087984 */ /* 0x000e620000000c00 */
[CC--:B------:R-:W-:Y:S02]  /*4ec0*/  LEA R12, P2, R13.reuse, R27.reuse, 0x1 ;  /* 0x0000001b0d0c7211 */ /* 0x0c0fe400078408ff */
[----:B------:R-:W-:Y:S01]  /*4ed0*/  LOP3.LUT R2, R2, 0x4, R25, 0xfe, !PT ;  /* 0x0000000402027812 */ /* 0x000fe200078efe19 */
[----:B------:R-:W-:Y:S01]  /*4ee0*/  IMAD R25, R16, UR4, RZ ;  /* 0x0000000410197c24 */ /* 0x000fe2000f8e02ff */
[----:B------:R-:W-:Y:S01]  /*4ef0*/  LEA.HI.X.SX32 R13, R13, R28, 0x1, P2 ;  /* 0x0000001c0d0d7211 */ /* 0x000fe200010f0eff */
[----:B------:R-:W-:Y:S01]  /*4f00*/  IMAD R26, R3, UR4, RZ ;  /* 0x00000004031a7c24 */ /* 0x000fe2000f8e02ff */
[----:B------:R-:W-:Y:S01]  /*4f10*/  LEA R14, P2, R15, R27, 0x1 ;  /* 0x0000001b0f0e7211 */ /* 0x000fe200078408ff */
[C---:B------:R-:W-:Y:S01]  /*4f20*/  IMAD R24, R2.reuse, UR4, RZ ;  /* 0x0000000402187c24 */ /* 0x040fe2000f8e02ff */
[----:B------:R-:W-:-:S02]  /*4f30*/  ISETP.LT.AND P4, PT, R2, UR9, !P0 ;  /* 0x0000000902007c0c */ /* 0x000fc4000c781270 */
[-C--:B------:R-:W-:Y:S02]  /*4f40*/  LEA.HI.X.SX32 R15, R15, R28.reuse, 0x1, P2 ;  /* 0x0000001c0f0f7211 */ /* 0x080fe400010f0eff */
[-C--:B------:R-:W-:Y:S02]  /*4f50*/  LEA R2, P2, R24, R27.reuse, 0x1 ;  /* 0x0000001b18027211 */ /* 0x080fe400078408ff */
[----:B------:R-:W-:Y:S01]  /*4f60*/  ISETP.LT.AND P3, PT, R16, UR9, !P0 ;  /* 0x0000000910007c0c */ /* 0x000fe2000c761270 */
[----:B0-----:R0:W-:Y:S01]  /*4f70*/  @P1 STG.E.U16 desc[UR6][R12.64], R4 ;  /* 0x000000040c001986 */ /* 0x0011e2000c101506 */
[----:B------:R-:W-:Y:S02]  /*4f80*/  ISETP.LT.AND P1, PT, R3, UR9, !P0 ;  /* 0x0000000903007c0c */ /* 0x000fe4000c721270 */
[----:B------:R-:W-:Y:S01]  /*4f90*/  LEA.HI.X.SX32 R3, R24, R28, 0x1, P2 ;  /* 0x0000001c18037211 */ /* 0x000fe200010f0eff */
[----:B------:R2:W-:Y:S01]  /*4fa0*/  @P5 STG.E.U16 desc[UR6][R14.64], R5 ;  /* 0x000000050e005986 */ /* 0x0005e2000c101506 */
[----:B------:R-:W-:Y:S01]  /*4fb0*/  IMAD R24, R17, UR4, RZ ;  /* 0x0000000411187c24 */ /* 0x000fe2000f8e02ff */
[----:B------:R-:W-:-:S02]  /*4fc0*/  LEA R16, P5, R25, R27, 0x1 ;  /* 0x0000001b19107211 */ /* 0x000fc400078a08ff */
[----:B------:R-:W-:Y:S01]  /*4fd0*/  ISETP.LT.AND P2, PT, R17, UR9, !P0 ;  /* 0x0000000911007c0c */ /* 0x000fe2000c741270 */
[----:B------:R3:W-:Y:S01]  /*4fe0*/  @P4 STG.E.U16 desc[UR6][R2.64], R6 ;  /* 0x0000000602004986 */ /* 0x0007e2000c101506 */
[----:B------:R-:W-:Y:S02]  /*4ff0*/  LEA.HI.X.SX32 R17, R25, R28, 0x1, P5 ;  /* 0x0000001c19117211 */ /* 0x000fe400028f0eff */
[----:B0-----:R-:W-:-:S03]  /*5000*/  LEA R12, P6, R26, R27, 0x1 ;  /* 0x0000001b1a0c7211 */ /* 0x001fc600078c08ff */
[----:B------:R0:W-:Y:S01]  /*5010*/  @P3 STG.E.U16 desc[UR6][R16.64], R7 ;  /* 0x0000000710003986 */ /* 0x0001e2000c101506 */
[-C--:B--2---:R-:W-:Y:S02]  /*5020*/  LEA R14, P4, R24, R27.reuse, 0x1 ;  /* 0x0000001b180e7211 */ /* 0x084fe400078808ff */
[-C--:B------:R-:W-:Y:S02]  /*5030*/  LEA.HI.X.SX32 R13, R26, R28.reuse, 0x1, P6 ;  /* 0x0000001c1a0d7211 */ /* 0x080fe400030f0eff */
[-C--:B------:R-:W-:Y:S01]  /*5040*/  LEA.HI.X.SX32 R15, R24, R28.reuse, 0x1, P4 ;  /* 0x0000001c180f7211 */ /* 0x080fe200020f0eff */
[C---:B------:R-:W-:Y:S01]  /*5050*/  IMAD R24, R18.reuse, UR4, RZ ;  /* 0x0000000412187c24 */ /* 0x040fe2000f8e02ff */
[----:B------:R-:W-:Y:S01]  /*5060*/  ISETP.LT.AND P3, PT, R18, UR9, !P0 ;  /* 0x0000000912007c0c */ /* 0x000fe2000c761270 */
[----:B-1----:R1:W-:Y:S01]  /*5070*/  @P1 STG.E.U16 desc[UR6][R12.64], R8 ;  /* 0x000000080c001986 */ /* 0x0023e2000c101506 */
[----:B---3--:R-:W-:Y:S01]  /*5080*/  IMAD R3, R19, UR4, RZ ;  /* 0x0000000413037c24 */ /* 0x008fe2000f8e02ff */
[C---:B------:R-:W-:Y:S01]  /*5090*/  ISETP.LT.AND P1, PT, R23.reuse, UR9, !P0 ;  /* 0x0000000917007c0c */ /* 0x040fe2000c721270 */
[----:B------:R-:W-:Y:S01]  /*50a0*/  IMAD R23, R23, UR4, RZ ;  /* 0x0000000417177c24 */ /* 0x000fe2000f8e02ff */
[C---:B------:R-:W-:Y:S01]  /*50b0*/  LEA R18, P4, R24.reuse, R27, 0x1 ;  /* 0x0000001b18127211 */ /* 0x040fe200078808ff */
[----:B------:R2:W-:Y:S01]  /*50c0*/  @P2 STG.E.U16 desc[UR6][R14.64], R9 ;  /* 0x000000090e002986 */ /* 0x0005e2000c101506 */
[----:B------:R-:W-:Y:S01]  /*50d0*/  ISETP.LT.AND P2, PT, R19, UR9, !P0 ;  /* 0x0000000913007c0c */ /* 0x000fe2000c741270 */
[----:B0-----:R-:W-:Y:S01]  /*50e0*/  IMAD R17, R31, UR4, RZ ;  /* 0x000000041f117c24 */ /* 0x001fe2000f8e02ff */
[----:B------:R-:W-:-:S02]  /*50f0*/  LEA.HI.X.SX32 R19, R24, R28, 0x1, P4 ;  /* 0x0000001c18137211 */ /* 0x000fc400020f0eff */
[C---:B------:R-:W-:Y:S01]  /*5100*/  ISETP.LT.AND P4, PT, R22.reuse, UR9, !P0 ;  /* 0x0000000916007c0c */ /* 0x040fe2000c781270 */
[----:B------:R-:W-:Y:S01]  /*5110*/  IMAD R22, R22, UR4, RZ ;  /* 0x0000000416167c24 */ /* 0x000fe2000f8e02ff */
[-C--:B------:R-:W-:Y:S01]  /*5120*/  LEA R2, P5, R3, R27.reuse, 0x1 ;  /* 0x0000001b03027211 */ /* 0x080fe200078a08ff */
[----:B------:R0:W-:Y:S01]  /*5130*/  @P3 STG.E.U16 desc[UR6][R18.64], R10 ;  /* 0x0000000a12003986 */ /* 0x0001e2000c101506 */
[-C--:B-1----:R-:W-:Y:S02]  /*5140*/  LEA R12, P3, R23, R27.reuse, 0x1 ;  /* 0x0000001b170c7211 */ /* 0x082fe400078608ff */
[-C--:B------:R-:W-:Y:S02]  /*5150*/  LEA.HI.X.SX32 R3, R3, R28.reuse, 0x1, P5 ;  /* 0x0000001c03037211 */ /* 0x080fe400028f0eff */
[----:B--2---:R-:W-:Y:S02]  /*5160*/  LEA R14, P6, R22, R27, 0x1 ;  /* 0x0000001b160e7211 */ /* 0x004fe400078c08ff */
[----:B------:R-:W-:Y:S01]  /*5170*/  PRMT R6, R4, 0x7632, R6 ;  /* 0x0000763204067816 */ /* 0x000fe20000000006 */
[----:B------:R1:W-:Y:S01]  /*5180*/  @P2 STG.E.U16 desc[UR6][R2.64], R11 ;  /* 0x0000000b02002986 */ /* 0x0003e2000c101506 */
[----:B------:R-:W-:-:S02]  /*5190*/  LEA.HI.X.SX32 R13, R23, R28, 0x1, P3 ;  /* 0x0000001c170d7211 */ /* 0x000fc400018f0eff */
[----:B------:R-:W-:Y:S01]  /*51a0*/  PRMT R7, R5, 0x7632, R7 ;  /* 0x0000763205077816 */ /* 0x000fe20000000007 */
[----:B0-----:R-:W-:Y:S01]  /*51b0*/  IMAD R19, R30, UR4, RZ ;  /* 0x000000041e137c24 */ /* 0x001fe2000f8e02ff */
[----:B------:R-:W-:Y:S01]  /*51c0*/  LEA.HI.X.SX32 R15, R22, R28, 0x1, P6 ;  /* 0x0000001c160f7211 */ /* 0x000fe200030f0eff */
[----:B------:R0:W-:Y:S01]  /*51d0*/  @P1 STG.E.U16 desc[UR6][R12.64], R6 ;  /* 0x000000060c001986 */ /* 0x0001e2000c101506 */
[C---:B------:R-:W-:Y:S01]  /*51e0*/  ISETP.LT.AND P5, PT, R21.reuse, UR9, !P0 ;  /* 0x0000000915007c0c */ /* 0x040fe2000c7a1270 */
[----:B------:R-:W-:Y:S01]  /*51f0*/  IMAD R21, R21, UR4, RZ ;  /* 0x0000000415157c24 */ /* 0x000fe2000f8e02ff */
[----:B------:R-:W-:Y:S01]  /*5200*/  ISETP.LT.AND P3, PT, R0, UR9, !P0 ;  /* 0x0000000900007c0c */ /* 0x000fe2000c761270 */
[----:B------:R2:W-:Y:S01]  /*5210*/  @P4 STG.E.U16 desc[UR6][R14.64], R7 ;  /* 0x000000070e004986 */ /* 0x0005e2000c101506 */
[C---:B------:R-:W-:Y:S01]  /*5220*/  ISETP.LT.AND P4, PT, R20.reuse, UR9, !P0 ;  /* 0x0000000914007c0c */ /* 0x040fe2000c781270 */
[----:B------:R-:W-:Y:S01]  /*5230*/  IMAD R20, R20, UR4, RZ ;  /* 0x0000000414147c24 */ /* 0x000fe2000f8e02ff */
[-C--:B-1----:R-:W-:Y:S01]  /*5240*/  LEA R2, P6, R21, R27.reuse, 0x1 ;  /* 0x0000001b15027211 */ /* 0x082fe200078c08ff */
[----:B------:R-:W-:Y:S01]  /*5250*/  IMAD R0, R0, UR4, RZ ;  /* 0x0000000400007c24 */ /* 0x000fe2000f8e02ff */
[----:B------:R-:W-:Y:S01]  /*5260*/  PRMT R8, R8, 0x7632, R8 ;  /* 0x0000763208087816 */ /* 0x000fe20000000008 */
[----:B------:R-:W-:Y:S01]  /*5270*/  IMAD R22, R29, UR4, RZ ;  /* 0x000000041d167c24 */ /* 0x000fe2000f8e02ff */
[----:B------:R-:W-:-:S02]  /*5280*/  LEA R4, P1, R20, R27, 0x1 ;  /* 0x0000001b14047211 */ /* 0x000fc400078208ff */
[-C--:B------:R-:W-:Y:S02]  /*5290*/  LEA.HI.X.SX32 R3, R21, R28.reuse, 0x1, P6 ;  /* 0x0000001c15037211 */ /* 0x080fe400030f0eff */
[-C--:B0-----:R-:W-:Y:S02]  /*52a0*/  LEA R12, P2, R0, R27.reuse, 0x1 ;  /* 0x0000001b000c7211 */ /* 0x081fe400078408ff */
[-C--:B--2---:R-:W-:Y:S02]  /*52b0*/  LEA R14, P6, R17, R27.reuse, 0x1 ;  /* 0x0000001b110e7211 */ /* 0x084fe400078c08ff */
[-C--:B------:R-:W-:Y:S02]  /*52c0*/  LEA.HI.X.SX32 R5, R20, R28.reuse, 0x1, P1 ;  /* 0x0000001c14057211 */ /* 0x080fe400008f0eff */
[----:B------:R-:W-:Y:S02]  /*52d0*/  LEA R16, P1, R19, R27, 0x1 ;  /* 0x0000001b13107211 */ /* 0x000fe400078208ff */
[----:B------:R-:W-:-:S02]  /*52e0*/  LEA.HI.X.SX32 R13, R0, R28, 0x1, P2 ;  /* 0x0000001c000d7211 */ /* 0x000fc400010f0eff */
[-C--:B------:R-:W-:Y:S02]  /*52f0*/  LEA.HI.X.SX32 R15, R17, R28.reuse, 0x1, P6 ;  /* 0x0000001c110f7211 */ /* 0x080fe400030f0eff */
[----:B------:R-:W-:Y:S02]  /*5300*/  ISETP.LT.AND P2, PT, R31, UR9, !P0 ;  /* 0x000000091f007c0c */ /* 0x000fe4000c741270 */
[----:B------:R-:W-:Y:S02]  /*5310*/  LEA.HI.X.SX32 R17, R19, R28, 0x1, P1 ;  /* 0x0000001c13117211 */ /* 0x000fe400008f0eff */
[----:B------:R-:W-:Y:S02]  /*5320*/  ISETP.LT.AND P1, PT, R30, UR9, !P0 ;  /* 0x000000091e007c0c */ /* 0x000fe4000c721270 */
[----:B------:R-:W-:Y:S02]  /*5330*/  ISETP.LT.AND P0, PT, R29, UR9, !P0 ;  /* 0x000000091d007c0c */ /* 0x000fe4000c701270 */
[----:B------:R-:W-:-:S02]  /*5340*/  PRMT R6, R6, 0x7632, R6 ;  /* 0x0000763206067816 */ /* 0x000fc40000000006 */
[----:B------:R-:W-:Y:S02]  /*5350*/  PRMT R7, R7, 0x7632, R7 ;  /* 0x0000763207077816 */ /* 0x000fe40000000007 */
[----:B------:R-:W-:Y:S01]  /*5360*/  PRMT R9, R9, 0x7632, R9 ;  /* 0x0000763209097816 */ /* 0x000fe20000000009 */
[----:B------:R0:W-:Y:S01]  /*5370*/  @P5 STG.E.U16 desc[UR6][R2.64], R6 ;  /* 0x0000000602005986 */ /* 0x0001e2000c101506 */
[----:B------:R-:W-:Y:S02]  /*5380*/  PRMT R10, R10, 0x7632, R10 ;  /* 0x000076320a0a7816 */ /* 0x000fe4000000000a */
[C---:B------:R-:W-:Y:S01]  /*5390*/  LEA R18, P6, R22.reuse, R27, 0x1 ;  /* 0x0000001b16127211 */ /* 0x040fe200078c08ff */
[----:B------:R0:W-:Y:S03]  /*53a0*/  @P4 STG.E.U16 desc[UR6][R4.64], R7 ;  /* 0x0000000704004986 */ /* 0x0001e6000c101506 */
[----:B------:R-:W-:Y:S01]  /*53b0*/  LEA.HI.X.SX32 R19, R22, R28, 0x1, P6 ;  /* 0x0000001c16137211 */ /* 0x000fe200030f0eff */
[----:B------:R0:W-:Y:S04]  /*53c0*/  @P3 STG.E.U16 desc[UR6][R12.64], R8 ;  /* 0x000000080c003986 */ /* 0x0001e8000c101506 */
[----:B------:R0:W-:Y:S04]  /*53d0*/  @P2 STG.E.U16 desc[UR6][R14.64], R9 ;  /* 0x000000090e002986 */ /* 0x0001e8000c101506 */
[----:B------:R0:W-:Y:S01]  /*53e0*/  @P1 STG.E.U16 desc[UR6][R16.64], R10 ;  /* 0x0000000a10001986 */ /* 0x0001e2000c101506 */
[----:B------:R-:W-:Y:S05]  /*53f0*/  @!P0 EXIT ;  /* 0x000000000000894d */ /* 0x000fea0003800000 */
[----:B0-----:R-:W-:-:S05]  /*5400*/  PRMT R9, R11, 0x7632, R9 ;  /* 0x000076320b097816 */ /* 0x001fca0000000009 */
[----:B------:R-:W-:Y:S01]  /*5410*/  STG.E.U16 desc[UR6][R18.64], R9 ;  /* 0x0000000912007986 */ /* 0x000fe2000c101506 */
[----:B------:R-:W-:Y:S05]  /*5420*/  EXIT ;  /* 0x000000000000794d */ /* 0x000fea0003800000 */
.L_x_3:
[----:B------:R-:W-:-:S00]  /*5430*/  BRA `(.L_x_3) ;  /* 0xfffffffc00fc7947 */ /* 0x000fc0000383ffff */
[----:B------:R-:W-:-:S00]  /*5440*/  NOP ;  /* 0x0000000000007918 */ /* 0x000fc00000000000 */
        /* <DEDUP_REMOVED lines=11> */
.L_x_4:


//--------------------- .nv.shared.matmul_kernel  --------------------------
	.section	.nv.shared.matmul_kernel,"aw",@nobits
	.sectionflags	@""
	.align	16
	.zero		1024


//--------------------- .nv.shared.reserved.0     --------------------------
	.section	.nv.shared.reserved.0,"aw",@nobits
	.weak		__nv_reservedSMEM_offset_0_alias
	.size		__nv_reservedSMEM_offset_0_alias, 0, 0
	.other		__nv_reservedSMEM_offset_0_alias,@"STO_CUDA_RESERVED_SHARED STV_DEFAULT"
__nv_reservedSMEM_offset_0_alias:
	.zero		0


//--------------------- .nv.constant0.matmul_kernel --------------------------
	.section	.nv.constant0.matmul_kernel,"a",@progbits
	.sectionflags	@""
	.align	4
.nv.constant0.matmul_kernel:
	.zero		608


//--------------------- SYMBOLS --------------------------

	.type		.nv.reservedSmem.offset0,@object
	.size		.nv.reservedSmem.offset0,0x4
